// auto-generated by cutlass_sweep.gemm — config: {"arch": "sm_90", "cluster_m": 4, "cluster_n": 1, "dtype": "fp16", "dtype_b": "fp16", "layout": "nt", "stages": 0, "tile_k": 128, "tile_m": 128, "tile_n": 256}
#include "cutlass/cutlass.h"
#include "cutlass/gemm/collective/collective_builder.hpp"
#include "cutlass/gemm/device/gemm_universal_adapter.h"
#include "cutlass/gemm/kernel/gemm_universal.hpp"
#include "cutlass/epilogue/collective/collective_builder.hpp"

using ElemA = cutlass::half_t;
using ElemB = cutlass::half_t;
using ElemCD = cutlass::half_t;
using Acc  = float;
using TileShape    = cute::Shape<cute::_128, cute::_256, cute::_128>;
using ClusterShape = cute::Shape<cute::_4, cute::_1, cute::_1>;

using CollectiveEpilogue = typename cutlass::epilogue::collective::CollectiveBuilder<
    cutlass::arch::Sm90, cutlass::arch::OpClassTensorOp,
    TileShape, ClusterShape,
    cutlass::epilogue::collective::EpilogueTileAuto,
    Acc, Acc,
    ElemCD, cutlass::layout::RowMajor, 128 / cutlass::sizeof_bits<ElemCD>::value,
    ElemCD, cutlass::layout::RowMajor, 128 / cutlass::sizeof_bits<ElemCD>::value,
    cutlass::epilogue::collective::EpilogueScheduleAuto
  >::CollectiveOp;

using CollectiveMainloop = typename cutlass::gemm::collective::CollectiveBuilder<
    cutlass::arch::Sm90, cutlass::arch::OpClassTensorOp,
    ElemA, cutlass::layout::RowMajor, 128 / cutlass::sizeof_bits<ElemA>::value,
    ElemB, cutlass::layout::ColumnMajor, 128 / cutlass::sizeof_bits<ElemB>::value,
    Acc,
    TileShape, ClusterShape,
    cutlass::gemm::collective::StageCountAutoCarveout<static_cast<int>(sizeof(typename CollectiveEpilogue::SharedStorage))>,
    cutlass::gemm::collective::KernelScheduleAuto
  >::CollectiveOp;

using GemmKernel = cutlass::gemm::kernel::GemmUniversal<
    cute::Shape<int,int,int,int>,
    CollectiveMainloop,
    CollectiveEpilogue
>;
using Gemm = cutlass::gemm::device::GemmUniversalAdapter<GemmKernel>;

// Force the device kernel symbol into the cubin without needing a host main.
auto* _anchor = &cutlass::device_kernel<GemmKernel>;


// ===== COMPILED SASS (sm_90a) =====

	.target	sm_90a

	.elftype	@"ET_EXEC"


//--------------------- .note.nv.tkinfo           --------------------------
	.section	.note.nv.tkinfo,"",@"SHT_NOTE"
	.sectionflags	@"SHF_NOTE_NV_TKINFO"
	.tkinfo
        /*0018*/ 	.word	0x00000002
        /*0030*/ 	.string	""
        /*0030*/ 	.string	"ptxas"
        /*0030*/ 	.string	"Cuda compilation tools, release 13.0, V13.0.88"
        /*0030*/ 	.string	"Build cuda_13.0.r13.0/compiler.36424714_0"
        /*0030*/ 	.string	"-arch sm_90a -m 64 "



//--------------------- .note.nv.cuinfo           --------------------------
	.section	.note.nv.cuinfo,"",@"SHT_NOTE"
	.sectionflags	@"SHF_NOTE_NV_CUINFO"
        /*0018*/ 	.short	0x0002
        /*001a*/ 	.short	0x005a
        /*001c*/ 	.short	0x0082
	.zero		2


//--------------------- .nv.info                  --------------------------
	.section	.nv.info,"",@"SHT_CUDA_INFO"
	.align	4


	//----- nvinfo : EIATTR_REGCOUNT
	.align		4
        /*0000*/ 	.byte	0x04, 0x2f
        /*0002*/ 	.short	(.L_15 - .L_14)
	.align		4
.L_14:
        /*0004*/ 	.word	index@(_ZN7cutlass13device_kernelINS_4gemm6kernel13GemmUniversalIN4cute5tupleIJiiiiEEENS1_10collective13CollectiveMmaINS1_34MainloopSm90TmaGmmaWarpSpecializedILi2ENS5_IJNS4_1CILi4EEENSA_ILi1EEESC_EEENS1_35KernelTmaWarpSpecializedCooperativeEEENS5_IJNSA_ILi128EEENSA_ILi256EEESG_EEENS_6half_tENS5_IJlSC_lEEESJ_SK_NS4_8TiledMMAINS4_8MMA_AtomIJNS4_4SM904GMMA26MMA_64x256x16_F32F16F16_SSILNSO_5MajorE0ELSQ_0ELNSO_7ScaleInE1ELSR_1EEEEEENS4_6LayoutINS5_IJNSA_ILi2EEESC_SC_EEENS5_IJSC_NSA_ILi0EEESX_EEEEENS5_IJNS4_10UnderscoreES10_S10_EEEEENS4_13SM90_TMA_LOADENS4_14ComposedLayoutINS4_7SwizzleILi3ELi4ELi3EEENS4_18smem_ptr_flag_bitsILi16EEENSU_INS5_IJNSA_ILi8EEENSA_ILi64EEEEEENS5_IJS1A_SC_EEEEEEEvNS4_8identityENS4_23SM90_TMA_LOAD_MULTICASTES1E_vS1F_EENS_8epilogue10collective6detail29Sm90TmaWarpSpecializedAdapterINS1J_15DefaultEpilogueISJ_SK_SK_NS1I_6thread17LinearCombinationISJ_Li1EffLNS1N_9ScaleType4KindE0ELNS_15FloatRoundStyleE2ESJ_EENS1_15EpilogueDefaultEEEEEvvEEEEvNT_6ParamsE)
        /*0008*/ 	.word	0x000000a8


	//----- nvinfo : EIATTR_FRAME_SIZE
	.align		4
.L_15:
        /*000c*/ 	.byte	0x04, 0x11
        /*000e*/ 	.short	(.L_17 - .L_16)
	.align		4
.L_16:
        /*0010*/ 	.word	index@(_ZN7cutlass13device_kernelINS_4gemm6kernel13GemmUniversalIN4cute5tupleIJiiiiEEENS1_10collective13CollectiveMmaINS1_34MainloopSm90TmaGmmaWarpSpecializedILi2ENS5_IJNS4_1CILi4EEENSA_ILi1EEESC_EEENS1_35KernelTmaWarpSpecializedCooperativeEEENS5_IJNSA_ILi128EEENSA_ILi256EEESG_EEENS_6half_tENS5_IJlSC_lEEESJ_SK_NS4_8TiledMMAINS4_8MMA_AtomIJNS4_4SM904GMMA26MMA_64x256x16_F32F16F16_SSILNSO_5MajorE0ELSQ_0ELNSO_7ScaleInE1ELSR_1EEEEEENS4_6LayoutINS5_IJNSA_ILi2EEESC_SC_EEENS5_IJSC_NSA_ILi0EEESX_EEEEENS5_IJNS4_10UnderscoreES10_S10_EEEEENS4_13SM90_TMA_LOADENS4_14ComposedLayoutINS4_7SwizzleILi3ELi4ELi3EEENS4_18smem_ptr_flag_bitsILi16EEENSU_INS5_IJNSA_ILi8EEENSA_ILi64EEEEEENS5_IJS1A_SC_EEEEEEEvNS4_8identityENS4_23SM90_TMA_LOAD_MULTICASTES1E_vS1F_EENS_8epilogue10collective6detail29Sm90TmaWarpSpecializedAdapterINS1J_15DefaultEpilogueISJ_SK_SK_NS1I_6thread17LinearCombinationISJ_Li1EffLNS1N_9ScaleType4KindE0ELNS_15FloatRoundStyleE2ESJ_EENS1_15EpilogueDefaultEEEEEvvEEEEvNT_6ParamsE)
        /*0014*/ 	.word	0x00000000


	//----- nvinfo : EIATTR_MIN_STACK_SIZE
	.align		4
.L_17:
        /*0018*/ 	.byte	0x04, 0x12
        /*001a*/ 	.short	(.L_19 - .L_18)
	.align		4
.L_18:
        /*001c*/ 	.word	index@(_ZN7cutlass13device_kernelINS_4gemm6kernel13GemmUniversalIN4cute5tupleIJiiiiEEENS1_10collective13CollectiveMmaINS1_34MainloopSm90TmaGmmaWarpSpecializedILi2ENS5_IJNS4_1CILi4EEENSA_ILi1EEESC_EEENS1_35KernelTmaWarpSpecializedCooperativeEEENS5_IJNSA_ILi128EEENSA_ILi256EEESG_EEENS_6half_tENS5_IJlSC_lEEESJ_SK_NS4_8TiledMMAINS4_8MMA_AtomIJNS4_4SM904GMMA26MMA_64x256x16_F32F16F16_SSILNSO_5MajorE0ELSQ_0ELNSO_7ScaleInE1ELSR_1EEEEEENS4_6LayoutINS5_IJNSA_ILi2EEESC_SC_EEENS5_IJSC_NSA_ILi0EEESX_EEEEENS5_IJNS4_10UnderscoreES10_S10_EEEEENS4_13SM90_TMA_LOADENS4_14ComposedLayoutINS4_7SwizzleILi3ELi4ELi3EEENS4_18smem_ptr_flag_bitsILi16EEENSU_INS5_IJNSA_ILi8EEENSA_ILi64EEEEEENS5_IJS1A_SC_EEEEEEEvNS4_8identityENS4_23SM90_TMA_LOAD_MULTICASTES1E_vS1F_EENS_8epilogue10collective6detail29Sm90TmaWarpSpecializedAdapterINS1J_15DefaultEpilogueISJ_SK_SK_NS1I_6thread17LinearCombinationISJ_Li1EffLNS1N_9ScaleType4KindE0ELNS_15FloatRoundStyleE2ESJ_EENS1_15EpilogueDefaultEEEEEvvEEEEvNT_6ParamsE)
        /*0020*/ 	.word	0x00000000
.L_19:


//--------------------- .nv.compat                --------------------------
	.section	.nv.compat,"",@"SHT_CUDA_COMPAT_INFO"
	.align	4
        /*0000*/ 	.byte	0x02, 0x09, 0x01, 0x00, 0x02, 0x02, 0x04, 0x00, 0x02, 0x05, 0x05, 0x00, 0x03, 0x07, 0x01, 0x01
        /*0010*/ 	.byte	0x02, 0x03, 0x01, 0x00, 0x02, 0x06, 0x01, 0x00, 0x04, 0x0b, 0x08, 0x00, 0x00, 0x00, 0x00, 0x00
        /*0020*/ 	.byte	0x00, 0x00, 0x00, 0x00


//--------------------- .nv.info._ZN7cutlass13device_kernelINS_4gemm6kernel13GemmUniversalIN4cute5tupleIJiiiiEEENS1_10collective13CollectiveMmaINS1_34MainloopSm90TmaGmmaWarpSpecializedILi2ENS5_IJNS4_1CILi4EEENSA_ILi1EEESC_EEENS1_35KernelTmaWarpSpecializedCooperativeEEENS5_IJNSA_ILi128EEENSA_ILi256EEESG_EEENS_6half_tENS5_IJlSC_lEEESJ_SK_NS4_8TiledMMAINS4_8MMA_AtomIJNS4_4SM904GMMA26MMA_64x256x16_F32F16F16_SSILNSO_5MajorE0ELSQ_0ELNSO_7ScaleInE1ELSR_1EEEEEENS4_6LayoutINS5_IJNSA_ILi2EEESC_SC_EEENS5_IJSC_NSA_ILi0EEESX_EEEEENS5_IJNS4_10UnderscoreES10_S10_EEEEENS4_13SM90_TMA_LOADENS4_14ComposedLayoutINS4_7SwizzleILi3ELi4ELi3EEENS4_18smem_ptr_flag_bitsILi16EEENSU_INS5_IJNSA_ILi8EEENSA_ILi64EEEEEENS5_IJS1A_SC_EEEEEEEvNS4_8identityENS4_23SM90_TMA_LOAD_MULTICASTES1E_vS1F_EENS_8epilogue10collective6detail29Sm90TmaWarpSpecializedAdapterINS1J_15DefaultEpilogueISJ_SK_SK_NS1I_6thread17LinearCombinationISJ_Li1EffLNS1N_9ScaleType4KindE0ELNS_15FloatRoundStyleE2ESJ_EENS1_15EpilogueDefaultEEEEEvvEEEEvNT_6ParamsE --------------------------
	.section	.nv.info._ZN7cutlass13device_kernelINS_4gemm6kernel13GemmUniversalIN4cute5tupleIJiiiiEEENS1_10collective13CollectiveMmaINS1_34MainloopSm90TmaGmmaWarpSpecializedILi2ENS5_IJNS4_1CILi4EEENSA_ILi1EEESC_EEENS1_35KernelTmaWarpSpecializedCooperativeEEENS5_IJNSA_ILi128EEENSA_ILi256EEESG_EEENS_6half_tENS5_IJlSC_lEEESJ_SK_NS4_8TiledMMAINS4_8MMA_AtomIJNS4_4SM904GMMA26MMA_64x256x16_F32F16F16_SSILNSO_5MajorE0ELSQ_0ELNSO_7ScaleInE1ELSR_1EEEEEENS4_6LayoutINS5_IJNSA_ILi2EEESC_SC_EEENS5_IJSC_NSA_ILi0EEESX_EEEEENS5_IJNS4_10UnderscoreES10_S10_EEEEENS4_13SM90_TMA_LOADENS4_14ComposedLayoutINS4_7SwizzleILi3ELi4ELi3EEENS4_18smem_ptr_flag_bitsILi16EEENSU_INS5_IJNSA_ILi8EEENSA_ILi64EEEEEENS5_IJS1A_SC_EEEEEEEvNS4_8identityENS4_23SM90_TMA_LOAD_MULTICASTES1E_vS1F_EENS_8epilogue10collective6detail29Sm90TmaWarpSpecializedAdapterINS1J_15DefaultEpilogueISJ_SK_SK_NS1I_6thread17LinearCombinationISJ_Li1EffLNS1N_9ScaleType4KindE0ELNS_15FloatRoundStyleE2ESJ_EENS1_15EpilogueDefaultEEEEEvvEEEEvNT_6ParamsE,"",@"SHT_CUDA_INFO"
	.sectionflags	@""
	.align	4


	//----- nvinfo : EIATTR_CUDA_API_VERSION
	.align		4
        /*0000*/ 	.byte	0x04, 0x37
        /*0002*/ 	.short	(.L_21 - .L_20)
.L_20:
        /*0004*/ 	.word	0x00000082


	//----- nvinfo : EIATTR_KPARAM_INFO
	.align		4
.L_21:
        /*0008*/ 	.byte	0x04, 0x17
        /*000a*/ 	.short	(.L_23 - .L_22)
.L_22:
        /*000c*/ 	.word	0x00000000
        /*0010*/ 	.short	0x0000
        /*0012*/ 	.short	0x0070
        /*0014*/ 	.byte	0x00, 0xf0, 0x01, 0x10


	//----- nvinfo : EIATTR_SPARSE_MMA_MASK
	.align		4
.L_23:
        /*0018*/ 	.byte	0x03, 0x50
        /*001a*/ 	.short	0x0000


	//----- nvinfo : EIATTR_MAXREG_COUNT
	.align		4
        /*001c*/ 	.byte	0x03, 0x1b
        /*001e*/ 	.short	0x00a8


	//----- nvinfo : EIATTR_NUM_BARRIERS
	.align		4
        /*0020*/ 	.byte	0x02, 0x4c
        /*0022*/ 	.byte	0x01
	.zero		1


	//----- nvinfo : EIATTR_EXTERNS
	.align		4
        /*0024*/ 	.byte	0x04, 0x0f
        /*0026*/ 	.short	(.L_25 - .L_24)


	//   ....[0]....
	.align		4
.L_24:
        /*0028*/ 	.word	index@(__assertfail)


	//----- nvinfo : EIATTR_MERCURY_ISA_VERSION
	.align		4
.L_25:
        /*002c*/ 	.byte	0x03, 0x5f
        /*002e*/ 	.short	0x0101


	//----- nvinfo : EIATTR_INT_WARP_WIDE_INSTR_OFFSETS
	.align		4
        /*0030*/ 	.byte	0x04, 0x31
        /*0032*/ 	.short	(.L_27 - .L_26)


	//   ....[0]....
.L_26:
        /*0034*/ 	.word	0x00000440


	//   ....[1]....
        /*0038*/ 	.word	0x00000470


	//   ....[2]....
        /*003c*/ 	.word	0x00000620


	//   ....[3]....
        /*0040*/ 	.word	0x00002110


	//----- nvinfo : EIATTR_COOP_GROUP_MASK_REGIDS
	.align		4
.L_27:
        /*0044*/ 	.byte	0x04, 0x29
        /*0046*/ 	.short	(.L_29 - .L_28)


	//   ....[0]....
.L_28:
        /*0048*/ 	.word	0xffffffff


	//   ....[1]....
        /*004c*/ 	.word	0xffffffff


	//   ....[2]....
        /*0050*/ 	.word	0xffffffff


	//   ....[3]....
        /*0054*/ 	.word	0xffffffff


	//   ....[4]....
        /*0058*/ 	.word	0xffffffff


	//   ....[5]....
        /*005c*/ 	.word	0xffffffff


	//----- nvinfo : EIATTR_COOP_GROUP_INSTR_OFFSETS
	.align		4
.L_29:
        /*0060*/ 	.byte	0x04, 0x28
        /*0062*/ 	.short	(.L_31 - .L_30)


	//   ....[0]....
.L_30:
        /*0064*/ 	.word	0x00000060


	//   ....[1]....
        /*0068*/ 	.word	0x00000070


	//   ....[2]....
        /*006c*/ 	.word	0x00000130


	//   ....[3]....
        /*0070*/ 	.word	0x00000290


	//   ....[4]....
        /*0074*/ 	.word	0x000007d0


	//   ....[5]....
        /*0078*/ 	.word	0x00001220


	//----- nvinfo : EIATTR_REG_RECONFIG
	.align		4
.L_31:
        /*007c*/ 	.byte	0x01, 0x54
	.zero		2


	//----- nvinfo : EIATTR_SYSCALL_OFFSETS
	.align		4
        /*0080*/ 	.byte	0x04, 0x46
        /*0082*/ 	.short	(.L_33 - .L_32)


	//   ....[0]....
.L_32:
        /*0084*/ 	.word	0x000013e0


	//----- nvinfo : EIATTR_MBARRIER_INSTR_OFFSETS
	.align		4
.L_33:
        /*0088*/ 	.byte	0x04, 0x39
        /*008a*/ 	.short	(.L_35 - .L_34)


	//   ....[0]....
.L_34:
        /*008c*/ 	.word	0x00000230
        /*0090*/ 	.word	0x000000ff
        /*0094*/ 	.word	0x00000000
        /*0098*/ 	.short	0x0100
        /*009a*/ 	.byte	0x08
	.zero		1


	//   ....[1]....
        /*009c*/ 	.word	0x00000240
        /*00a0*/ 	.word	0x000000ff
        /*00a4*/ 	.word	0x00000010
        /*00a8*/ 	.short	0x0100
        /*00aa*/ 	.byte	0x08
	.zero		1


	//   ....[2]....
        /*00ac*/ 	.word	0x00000250
        /*00b0*/ 	.word	0x000000ff
        /*00b4*/ 	.word	0x00000008
        /*00b8*/ 	.short	0x0100
        /*00ba*/ 	.byte	0x08
	.zero		1


	//   ....[3]....
        /*00bc*/ 	.word	0x00000260
        /*00c0*/ 	.word	0x000000ff
        /*00c4*/ 	.word	0x00000018
        /*00c8*/ 	.short	0x0100
        /*00ca*/ 	.byte	0x08
	.zero		1


	//   ....[4]....
        /*00cc*/ 	.word	0x000006b0
        /*00d0*/ 	.word	0x000000ff
        /*00d4*/ 	.word	0x00000030
        /*00d8*/ 	.short	0x0100
        /*00da*/ 	.byte	0x06
	.zero		1


	//   ....[5]....
        /*00dc*/ 	.word	0x00000750
        /*00e0*/ 	.word	0x000000ff
        /*00e4*/ 	.word	0x00000038
        /*00e8*/ 	.short	0x0100
        /*00ea*/ 	.byte	0x06
	.zero		1


	//   ....[6]....
        /*00ec*/ 	.word	0x000014a0
        /*00f0*/ 	.word	0x00000003
        /*00f4*/ 	.word	0x00000000
        /*00f8*/ 	.short	0x010a
        /*00fa*/ 	.byte	0x3f
	.zero		1


	//   ....[7]....
        /*00fc*/ 	.word	0x000014e0
        /*0100*/ 	.word	0x00000003
        /*0104*/ 	.word	0x00000000
        /*0108*/ 	.short	0x010a
        /*010a*/ 	.byte	0x3f
	.zero		1


	//   ....[8]....
        /*010c*/ 	.word	0x00001ae0
        /*0110*/ 	.word	0x00000005
        /*0114*/ 	.word	0x00000000
        /*0118*/ 	.short	0x010a
        /*011a*/ 	.byte	0x3f
	.zero		1


	//   ....[9]....
        /*011c*/ 	.word	0x00001b20
        /*0120*/ 	.word	0x00000005
        /*0124*/ 	.word	0x00000000
        /*0128*/ 	.short	0x010a
        /*012a*/ 	.byte	0x3f
	.zero		1


	//   ....[10]....
        /*012c*/ 	.word	0x00001fb0
        /*0130*/ 	.word	0x00000005
        /*0134*/ 	.word	0x00000000
        /*0138*/ 	.short	0x0101
        /*013a*/ 	.byte	0x3f
	.zero		1


	//   ....[11]....
        /*013c*/ 	.word	0x00002190
        /*0140*/ 	.word	0x00000003
        /*0144*/ 	.word	0x00000000
        /*0148*/ 	.short	0x0101
        /*014a*/ 	.byte	0x3f
	.zero		1


	//   ....[12]....
        /*014c*/ 	.word	0x0000af80
        /*0150*/ 	.word	0x00000017
        /*0154*/ 	.word	0x00000010
        /*0158*/ 	.short	0x010a
        /*015a*/ 	.byte	0x3f
	.zero		1


	//   ....[13]....
        /*015c*/ 	.word	0x0000b410
        /*0160*/ 	.word	0x00000005
        /*0164*/ 	.word	0x00000038
        /*0168*/ 	.short	0x0101
        /*016a*/ 	.byte	0x3f
	.zero		1


	//   ....[14]....
        /*016c*/ 	.word	0x0000bb30
        /*0170*/ 	.word	0x00000007
        /*0174*/ 	.word	0x00000000
        /*0178*/ 	.short	0x010a
        /*017a*/ 	.byte	0x3f
	.zero		1


	//   ....[15]....
        /*017c*/ 	.word	0x0000bbb0
        /*0180*/ 	.word	0x00000003
        /*0184*/ 	.word	0x00000000
        /*0188*/ 	.short	0x010a
        /*018a*/ 	.byte	0x3f
	.zero		1


	//   ....[16]....
        /*018c*/ 	.word	0x0000bc10
        /*0190*/ 	.word	0x00000003
        /*0194*/ 	.word	0x00000000
        /*0198*/ 	.short	0x010a
        /*019a*/ 	.byte	0x3f
	.zero		1


	//   ....[17]....
        /*019c*/ 	.word	0x0000bc60
        /*01a0*/ 	.word	0x00000005
        /*01a4*/ 	.word	0x00000000
        /*01a8*/ 	.short	0x010a
        /*01aa*/ 	.byte	0x3f
	.zero		1


	//   ....[18]....
        /*01ac*/ 	.word	0x0000bd30
        /*01b0*/ 	.word	0x00000017
        /*01b4*/ 	.word	0x00000010
        /*01b8*/ 	.short	0x010a
        /*01ba*/ 	.byte	0x3f
	.zero		1


	//   ....[19]....
        /*01bc*/ 	.word	0x0000be00
        /*01c0*/ 	.word	0x00000007
        /*01c4*/ 	.word	0x00000000
        /*01c8*/ 	.short	0x010a
        /*01ca*/ 	.byte	0x3f
	.zero		1


	//----- nvinfo : EIATTR_NUM_MBARRIERS
	.align		4
.L_35:
        /*01cc*/ 	.byte	0x03, 0x38
        /*01ce*/ 	.short	0x0006


	//----- nvinfo : EIATTR_EXIT_INSTR_OFFSETS
	.align		4
        /*01d0*/ 	.byte	0x04, 0x1c
        /*01d2*/ 	.short	(.L_37 - .L_36)


	//   ....[0]....
.L_36:
        /*01d4*/ 	.word	0x00000930


	//   ....[1]....
        /*01d8*/ 	.word	0x00001150


	//   ....[2]....
        /*01dc*/ 	.word	0x0000a6a0


	//   ....[3]....
        /*01e0*/ 	.word	0x0000ac00


	//   ....[4]....
        /*01e4*/ 	.word	0x0000bc00


	//----- nvinfo : EIATTR_MAX_THREADS
	.align		4
.L_37:
        /*01e8*/ 	.byte	0x04, 0x05
        /*01ea*/ 	.short	(.L_39 - .L_38)
.L_38:
        /*01ec*/ 	.word	0x00000180
        /*01f0*/ 	.word	0x00000001
        /*01f4*/ 	.word	0x00000001


	//----- nvinfo : EIATTR_CRS_STACK_SIZE
	.align		4
.L_39:
        /*01f8*/ 	.byte	0x04, 0x1e
        /*01fa*/ 	.short	(.L_41 - .L_40)
.L_40:
        /*01fc*/ 	.word	0x00000000


	//----- nvinfo : EIATTR_CBANK_PARAM_SIZE
	.align		4
.L_41:
        /*0200*/ 	.byte	0x03, 0x19
        /*0202*/ 	.short	0x0470


	//----- nvinfo : EIATTR_PARAM_CBANK
	.align		4
        /*0204*/ 	.byte	0x04, 0x0a
        /*0206*/ 	.short	(.L_43 - .L_42)
	.align		4
.L_42:
        /*0208*/ 	.word	index@(.nv.constant0._ZN7cutlass13device_kernelINS_4gemm6kernel13GemmUniversalIN4cute5tupleIJiiiiEEENS1_10collective13CollectiveMmaINS1_34MainloopSm90TmaGmmaWarpSpecializedILi2ENS5_IJNS4_1CILi4EEENSA_ILi1EEESC_EEENS1_35KernelTmaWarpSpecializedCooperativeEEENS5_IJNSA_ILi128EEENSA_ILi256EEESG_EEENS_6half_tENS5_IJlSC_lEEESJ_SK_NS4_8TiledMMAINS4_8MMA_AtomIJNS4_4SM904GMMA26MMA_64x256x16_F32F16F16_SSILNSO_5MajorE0ELSQ_0ELNSO_7ScaleInE1ELSR_1EEEEEENS4_6LayoutINS5_IJNSA_ILi2EEESC_SC_EEENS5_IJSC_NSA_ILi0EEESX_EEEEENS5_IJNS4_10UnderscoreES10_S10_EEEEENS4_13SM90_TMA_LOADENS4_14ComposedLayoutINS4_7SwizzleILi3ELi4ELi3EEENS4_18smem_ptr_flag_bitsILi16EEENSU_INS5_IJNSA_ILi8EEENSA_ILi64EEEEEENS5_IJS1A_SC_EEEEEEEvNS4_8identityENS4_23SM90_TMA_LOAD_MULTICASTES1E_vS1F_EENS_8epilogue10collective6detail29Sm90TmaWarpSpecializedAdapterINS1J_15DefaultEpilogueISJ_SK_SK_NS1I_6thread17LinearCombinationISJ_Li1EffLNS1N_9ScaleType4KindE0ELNS_15FloatRoundStyleE2ESJ_EENS1_15EpilogueDefaultEEEEEvvEEEEvNT_6ParamsE)
        /*020c*/ 	.short	0x0210
        /*020e*/ 	.short	0x0470


	//----- nvinfo : EIATTR_SW_WAR
	.align		4
.L_43:
        /*0210*/ 	.byte	0x04, 0x36
        /*0212*/ 	.short	(.L_45 - .L_44)
.L_44:
        /*0214*/ 	.word	0x00000008
.L_45:


//--------------------- .nv.callgraph             --------------------------
	.section	.nv.callgraph,"",@"SHT_CUDA_CALLGRAPH"
	.align	4
	.sectionentsize	8
	.align		4
        /*0000*/ 	.word	0x00000000
	.align		4
        /*0004*/ 	.word	0xffffffff
	.align		4
        /*0008*/ 	.word	index@(_ZN7cutlass13device_kernelINS_4gemm6kernel13GemmUniversalIN4cute5tupleIJiiiiEEENS1_10collective13CollectiveMmaINS1_34MainloopSm90TmaGmmaWarpSpecializedILi2ENS5_IJNS4_1CILi4EEENSA_ILi1EEESC_EEENS1_35KernelTmaWarpSpecializedCooperativeEEENS5_IJNSA_ILi128EEENSA_ILi256EEESG_EEENS_6half_tENS5_IJlSC_lEEESJ_SK_NS4_8TiledMMAINS4_8MMA_AtomIJNS4_4SM904GMMA26MMA_64x256x16_F32F16F16_SSILNSO_5MajorE0ELSQ_0ELNSO_7ScaleInE1ELSR_1EEEEEENS4_6LayoutINS5_IJNSA_ILi2EEESC_SC_EEENS5_IJSC_NSA_ILi0EEESX_EEEEENS5_IJNS4_10UnderscoreES10_S10_EEEEENS4_13SM90_TMA_LOADENS4_14ComposedLayoutINS4_7SwizzleILi3ELi4ELi3EEENS4_18smem_ptr_flag_bitsILi16EEENSU_INS5_IJNSA_ILi8EEENSA_ILi64EEEEEENS5_IJS1A_SC_EEEEEEEvNS4_8identityENS4_23SM90_TMA_LOAD_MULTICASTES1E_vS1F_EENS_8epilogue10collective6detail29Sm90TmaWarpSpecializedAdapterINS1J_15DefaultEpilogueISJ_SK_SK_NS1I_6thread17LinearCombinationISJ_Li1EffLNS1N_9ScaleType4KindE0ELNS_15FloatRoundStyleE2ESJ_EENS1_15EpilogueDefaultEEEEEvvEEEEvNT_6ParamsE)
	.align		4
        /*000c*/ 	.word	index@(__assertfail)
	.align		4
        /*0010*/ 	.word	0x00000000
	.align		4
        /*0014*/ 	.word	0xfffffffe
	.align		4
        /*0018*/ 	.word	0x00000000
	.align		4
        /*001c*/ 	.word	0xfffffffd
	.align		4
        /*0020*/ 	.word	0x00000000
	.align		4
        /*0024*/ 	.word	0xfffffffc


//--------------------- .nv.constant4             --------------------------
	.section	.nv.constant4,"a",@progbits
	.align	8
	.align		8
.nv.constant4:
        /*0000*/ 	.dword	__assertfail
	.align		8
        /*0008*/ 	.dword	__unnamed_1
	.align		8
        /*0010*/ 	.dword	_ZN40_INTERNAL_7e2a28ac_4_k_cu_2de01e09_285614cuda3std3__45__cpo5beginE
	.align		8
        /*0018*/ 	.dword	_ZN40_INTERNAL_7e2a28ac_4_k_cu_2de01e09_285614cuda3std3__45__cpo3endE
	.align		8
        /*0020*/ 	.dword	_ZN40_INTERNAL_7e2a28ac_4_k_cu_2de01e09_285614cuda3std3__45__cpo6cbeginE
	.align		8
        /*0028*/ 	.dword	_ZN40_INTERNAL_7e2a28ac_4_k_cu_2de01e09_285614cuda3std3__45__cpo4cendE
	.align		8
        /*0030*/ 	.dword	_ZN40_INTERNAL_7e2a28ac_4_k_cu_2de01e09_285614cuda3std3__442_GLOBAL__N__7e2a28ac_4_k_cu_2de01e09_285616ignoreE
	.align		8
        /*0038*/ 	.dword	_ZN40_INTERNAL_7e2a28ac_4_k_cu_2de01e09_285614cuda3std3__419piecewise_constructE
	.align		8
        /*0040*/ 	.dword	_ZN40_INTERNAL_7e2a28ac_4_k_cu_2de01e09_285614cuda3std3__48in_placeE
	.align		8
        /*0048*/ 	.dword	_ZN40_INTERNAL_7e2a28ac_4_k_cu_2de01e09_285614cuda3std6ranges3__45__cpo4swapE
	.align		8
        /*0050*/ 	.dword	_ZN40_INTERNAL_7e2a28ac_4_k_cu_2de01e09_285614cuda3std6ranges3__45__cpo9iter_moveE
	.align		8
        /*0058*/ 	.dword	_ZN40_INTERNAL_7e2a28ac_4_k_cu_2de01e09_285614cute7productE
	.align		8
        /*0060*/ 	.dword	_ZN40_INTERNAL_7e2a28ac_4_k_cu_2de01e09_285614cute1_E
	.align		8
        /*0068*/ 	.dword	$str$22
	.align		8
        /*0070*/ 	.dword	$str$23


//--------------------- .text._ZN7cutlass13device_kernelINS_4gemm6kernel13GemmUniversalIN4cute5tupleIJiiiiEEENS1_10collective13CollectiveMmaINS1_34MainloopSm90TmaGmmaWarpSpecializedILi2ENS5_IJNS4_1CILi4EEENSA_ILi1EEESC_EEENS1_35KernelTmaWarpSpecializedCooperativeEEENS5_IJNSA_ILi128EEENSA_ILi256EEESG_EEENS_6half_tENS5_IJlSC_lEEESJ_SK_NS4_8TiledMMAINS4_8MMA_AtomIJNS4_4SM904GMMA26MMA_64x256x16_F32F16F16_SSILNSO_5MajorE0ELSQ_0ELNSO_7ScaleInE1ELSR_1EEEEEENS4_6LayoutINS5_IJNSA_ILi2EEESC_SC_EEENS5_IJSC_NSA_ILi0EEESX_EEEEENS5_IJNS4_10UnderscoreES10_S10_EEEEENS4_13SM90_TMA_LOADENS4_14ComposedLayoutINS4_7SwizzleILi3ELi4ELi3EEENS4_18smem_ptr_flag_bitsILi16EEENSU_INS5_IJNSA_ILi8EEENSA_ILi64EEEEEENS5_IJS1A_SC_EEEEEEEvNS4_8identityENS4_23SM90_TMA_LOAD_MULTICASTES1E_vS1F_EENS_8epilogue10collective6detail29Sm90TmaWarpSpecializedAdapterINS1J_15DefaultEpilogueISJ_SK_SK_NS1I_6thread17LinearCombinationISJ_Li1EffLNS1N_9ScaleType4KindE0ELNS_15FloatRoundStyleE2ESJ_EENS1_15EpilogueDefaultEEEEEvvEEEEvNT_6ParamsE --------------------------
	.section	.text._ZN7cutlass13device_kernelINS_4gemm6kernel13GemmUniversalIN4cute5tupleIJiiiiEEENS1_10collective13CollectiveMmaINS1_34MainloopSm90TmaGmmaWarpSpecializedILi2ENS5_IJNS4_1CILi4EEENSA_ILi1EEESC_EEENS1_35KernelTmaWarpSpecializedCooperativeEEENS5_IJNSA_ILi128EEENSA_ILi256EEESG_EEENS_6half_tENS5_IJlSC_lEEESJ_SK_NS4_8TiledMMAINS4_8MMA_AtomIJNS4_4SM904GMMA26MMA_64x256x16_F32F16F16_SSILNSO_5MajorE0ELSQ_0ELNSO_7ScaleInE1ELSR_1EEEEEENS4_6LayoutINS5_IJNSA_ILi2EEESC_SC_EEENS5_IJSC_NSA_ILi0EEESX_EEEEENS5_IJNS4_10UnderscoreES10_S10_EEEEENS4_13SM90_TMA_LOADENS4_14ComposedLayoutINS4_7SwizzleILi3ELi4ELi3EEENS4_18smem_ptr_flag_bitsILi16EEENSU_INS5_IJNSA_ILi8EEENSA_ILi64EEEEEENS5_IJS1A_SC_EEEEEEEvNS4_8identityENS4_23SM90_TMA_LOAD_MULTICASTES1E_vS1F_EENS_8epilogue10collective6detail29Sm90TmaWarpSpecializedAdapterINS1J_15DefaultEpilogueISJ_SK_SK_NS1I_6thread17LinearCombinationISJ_Li1EffLNS1N_9ScaleType4KindE0ELNS_15FloatRoundStyleE2ESJ_EENS1_15EpilogueDefaultEEEEEvvEEEEvNT_6ParamsE,"ax",@progbits
	.align	128
.text._ZN7cutlass13device_kernelINS_4gemm6kernel13GemmUniversalIN4cute5tupleIJiiiiEEENS1_10collective13CollectiveMmaINS1_34MainloopSm90TmaGmmaWarpSpecializedILi2ENS5_IJNS4_1CILi4EEENSA_ILi1EEESC_EEENS1_35KernelTmaWarpSpecializedCooperativeEEENS5_IJNSA_ILi128EEENSA_ILi256EEESG_EEENS_6half_tENS5_IJlSC_lEEESJ_SK_NS4_8TiledMMAINS4_8MMA_AtomIJNS4_4SM904GMMA26MMA_64x256x16_F32F16F16_SSILNSO_5MajorE0ELSQ_0ELNSO_7ScaleInE1ELSR_1EEEEEENS4_6LayoutINS5_IJNSA_ILi2EEESC_SC_EEENS5_IJSC_NSA_ILi0EEESX_EEEEENS5_IJNS4_10UnderscoreES10_S10_EEEEENS4_13SM90_TMA_LOADENS4_14ComposedLayoutINS4_7SwizzleILi3ELi4ELi3EEENS4_18smem_ptr_flag_bitsILi16EEENSU_INS5_IJNSA_ILi8EEENSA_ILi64EEEEEENS5_IJS1A_SC_EEEEEEEvNS4_8identityENS4_23SM90_TMA_LOAD_MULTICASTES1E_vS1F_EENS_8epilogue10collective6detail29Sm90TmaWarpSpecializedAdapterINS1J_15DefaultEpilogueISJ_SK_SK_NS1I_6thread17LinearCombinationISJ_Li1EffLNS1N_9ScaleType4KindE0ELNS_15FloatRoundStyleE2ESJ_EENS1_15EpilogueDefaultEEEEEvvEEEEvNT_6ParamsE:
        .type           _ZN7cutlass13device_kernelINS_4gemm6kernel13GemmUniversalIN4cute5tupleIJiiiiEEENS1_10collective13CollectiveMmaINS1_34MainloopSm90TmaGmmaWarpSpecializedILi2ENS5_IJNS4_1CILi4EEENSA_ILi1EEESC_EEENS1_35KernelTmaWarpSpecializedCooperativeEEENS5_IJNSA_ILi128EEENSA_ILi256EEESG_EEENS_6half_tENS5_IJlSC_lEEESJ_SK_NS4_8TiledMMAINS4_8MMA_AtomIJNS4_4SM904GMMA26MMA_64x256x16_F32F16F16_SSILNSO_5MajorE0ELSQ_0ELNSO_7ScaleInE1ELSR_1EEEEEENS4_6LayoutINS5_IJNSA_ILi2EEESC_SC_EEENS5_IJSC_NSA_ILi0EEESX_EEEEENS5_IJNS4_10UnderscoreES10_S10_EEEEENS4_13SM90_TMA_LOADENS4_14ComposedLayoutINS4_7SwizzleILi3ELi4ELi3EEENS4_18smem_ptr_flag_bitsILi16EEENSU_INS5_IJNSA_ILi8EEENSA_ILi64EEEEEENS5_IJS1A_SC_EEEEEEEvNS4_8identityENS4_23SM90_TMA_LOAD_MULTICASTES1E_vS1F_EENS_8epilogue10collective6detail29Sm90TmaWarpSpecializedAdapterINS1J_15DefaultEpilogueISJ_SK_SK_NS1I_6thread17LinearCombinationISJ_Li1EffLNS1N_9ScaleType4KindE0ELNS_15FloatRoundStyleE2ESJ_EENS1_15EpilogueDefaultEEEEEvvEEEEvNT_6ParamsE,@function
        .size           _ZN7cutlass13device_kernelINS_4gemm6kernel13GemmUniversalIN4cute5tupleIJiiiiEEENS1_10collective13CollectiveMmaINS1_34MainloopSm90TmaGmmaWarpSpecializedILi2ENS5_IJNS4_1CILi4EEENSA_ILi1EEESC_EEENS1_35KernelTmaWarpSpecializedCooperativeEEENS5_IJNSA_ILi128EEENSA_ILi256EEESG_EEENS_6half_tENS5_IJlSC_lEEESJ_SK_NS4_8TiledMMAINS4_8MMA_AtomIJNS4_4SM904GMMA26MMA_64x256x16_F32F16F16_SSILNSO_5MajorE0ELSQ_0ELNSO_7ScaleInE1ELSR_1EEEEEENS4_6LayoutINS5_IJNSA_ILi2EEESC_SC_EEENS5_IJSC_NSA_ILi0EEESX_EEEEENS5_IJNS4_10UnderscoreES10_S10_EEEEENS4_13SM90_TMA_LOADENS4_14ComposedLayoutINS4_7SwizzleILi3ELi4ELi3EEENS4_18smem_ptr_flag_bitsILi16EEENSU_INS5_IJNSA_ILi8EEENSA_ILi64EEEEEENS5_IJS1A_SC_EEEEEEEvNS4_8identityENS4_23SM90_TMA_LOAD_MULTICASTES1E_vS1F_EENS_8epilogue10collective6detail29Sm90TmaWarpSpecializedAdapterINS1J_15DefaultEpilogueISJ_SK_SK_NS1I_6thread17LinearCombinationISJ_Li1EffLNS1N_9ScaleType4KindE0ELNS_15FloatRoundStyleE2ESJ_EENS1_15EpilogueDefaultEEEEEvvEEEEvNT_6ParamsE,(.L_x_321 - _ZN7cutlass13device_kernelINS_4gemm6kernel13GemmUniversalIN4cute5tupleIJiiiiEEENS1_10collective13CollectiveMmaINS1_34MainloopSm90TmaGmmaWarpSpecializedILi2ENS5_IJNS4_1CILi4EEENSA_ILi1EEESC_EEENS1_35KernelTmaWarpSpecializedCooperativeEEENS5_IJNSA_ILi128EEENSA_ILi256EEESG_EEENS_6half_tENS5_IJlSC_lEEESJ_SK_NS4_8TiledMMAINS4_8MMA_AtomIJNS4_4SM904GMMA26MMA_64x256x16_F32F16F16_SSILNSO_5MajorE0ELSQ_0ELNSO_7ScaleInE1ELSR_1EEEEEENS4_6LayoutINS5_IJNSA_ILi2EEESC_SC_EEENS5_IJSC_NSA_ILi0EEESX_EEEEENS5_IJNS4_10UnderscoreES10_S10_EEEEENS4_13SM90_TMA_LOADENS4_14ComposedLayoutINS4_7SwizzleILi3ELi4ELi3EEENS4_18smem_ptr_flag_bitsILi16EEENSU_INS5_IJNSA_ILi8EEENSA_ILi64EEEEEENS5_IJS1A_SC_EEEEEEEvNS4_8identityENS4_23SM90_TMA_LOAD_MULTICASTES1E_vS1F_EENS_8epilogue10collective6detail29Sm90TmaWarpSpecializedAdapterINS1J_15DefaultEpilogueISJ_SK_SK_NS1I_6thread17LinearCombinationISJ_Li1EffLNS1N_9ScaleType4KindE0ELNS_15FloatRoundStyleE2ESJ_EENS1_15EpilogueDefaultEEEEEvvEEEEvNT_6ParamsE)
        .other          _ZN7cutlass13device_kernelINS_4gemm6kernel13GemmUniversalIN4cute5tupleIJiiiiEEENS1_10collective13CollectiveMmaINS1_34MainloopSm90TmaGmmaWarpSpecializedILi2ENS5_IJNS4_1CILi4EEENSA_ILi1EEESC_EEENS1_35KernelTmaWarpSpecializedCooperativeEEENS5_IJNSA_ILi128EEENSA_ILi256EEESG_EEENS_6half_tENS5_IJlSC_lEEESJ_SK_NS4_8TiledMMAINS4_8MMA_AtomIJNS4_4SM904GMMA26MMA_64x256x16_F32F16F16_SSILNSO_5MajorE0ELSQ_0ELNSO_7ScaleInE1ELSR_1EEEEEENS4_6LayoutINS5_IJNSA_ILi2EEESC_SC_EEENS5_IJSC_NSA_ILi0EEESX_EEEEENS5_IJNS4_10UnderscoreES10_S10_EEEEENS4_13SM90_TMA_LOADENS4_14ComposedLayoutINS4_7SwizzleILi3ELi4ELi3EEENS4_18smem_ptr_flag_bitsILi16EEENSU_INS5_IJNSA_ILi8EEENSA_ILi64EEEEEENS5_IJS1A_SC_EEEEEEEvNS4_8identityENS4_23SM90_TMA_LOAD_MULTICASTES1E_vS1F_EENS_8epilogue10collective6detail29Sm90TmaWarpSpecializedAdapterINS1J_15DefaultEpilogueISJ_SK_SK_NS1I_6thread17LinearCombinationISJ_Li1EffLNS1N_9ScaleType4KindE0ELNS_15FloatRoundStyleE2ESJ_EENS1_15EpilogueDefaultEEEEEvvEEEEvNT_6ParamsE,@"STO_CUDA_ENTRY STV_DEFAULT"
_ZN7cutlass13device_kernelINS_4gemm6kernel13GemmUniversalIN4cute5tupleIJiiiiEEENS1_10collective13CollectiveMmaINS1_34MainloopSm90TmaGmmaWarpSpecializedILi2ENS5_IJNS4_1CILi4EEENSA_ILi1EEESC_EEENS1_35KernelTmaWarpSpecializedCooperativeEEENS5_IJNSA_ILi128EEENSA_ILi256EEESG_EEENS_6half_tENS5_IJlSC_lEEESJ_SK_NS4_8TiledMMAINS4_8MMA_AtomIJNS4_4SM904GMMA26MMA_64x256x16_F32F16F16_SSILNSO_5MajorE0ELSQ_0ELNSO_7ScaleInE1ELSR_1EEEEEENS4_6LayoutINS5_IJNSA_ILi2EEESC_SC_EEENS5_IJSC_NSA_ILi0EEESX_EEEEENS5_IJNS4_10UnderscoreES10_S10_EEEEENS4_13SM90_TMA_LOADENS4_14ComposedLayoutINS4_7SwizzleILi3ELi4ELi3EEENS4_18smem_ptr_flag_bitsILi16EEENSU_INS5_IJNSA_ILi8EEENSA_ILi64EEEEEENS5_IJS1A_SC_EEEEEEEvNS4_8identityENS4_23SM90_TMA_LOAD_MULTICASTES1E_vS1F_EENS_8epilogue10collective6detail29Sm90TmaWarpSpecializedAdapterINS1J_15DefaultEpilogueISJ_SK_SK_NS1I_6thread17LinearCombinationISJ_Li1EffLNS1N_9ScaleType4KindE0ELNS_15FloatRoundStyleE2ESJ_EENS1_15EpilogueDefaultEEEEEvvEEEEvNT_6ParamsE:
[----:B------:R-:W0:Y:S01]  /*0000*/  LDC R1, c[0x0][0x28] ;  /* 0x00000a00ff017b82 */ /* 0x000e220000000800 */
[----:B------:R-:W1:Y:S01]  /*0010*/  S2R R18, SR_TID.X ;  /* 0x0000000000127919 */ /* 0x000e620000002100 */
[----:B------:R-:W-:Y:S01]  /*0020*/  ELECT P0, URZ, PT ;  /* 0x00000000003f782f */ /* 0x000fe20003800000 */
[----:B------:R-:W-:Y:S01]  /*0030*/  BSSY B0, `(.L_x_0) ;  /* 0x000000f000007945 */ /* 0x000fe20003800000 */
[--C-:B-1----:R-:W-:Y:S02]  /*0040*/  SHF.R.U32.HI R0, RZ, 0x5, R18.reuse ;  /* 0x00000005ff007819 */ /* 0x102fe40000011612 */
[----:B------:R-:W-:-:S03]  /*0050*/  SHF.R.U32.HI R3, RZ, 0x7, R18 ;  /* 0x00000007ff037819 */ /* 0x000fc60000011612 */
[----:B------:R-:W1:Y:S04]  /*0060*/  SHFL.IDX PT, R2, R0, RZ, 0x1f ;  /* 0x00001fff00027589 */ /* 0x000e6800000e0000 */
[----:B------:R2:W3:Y:S01]  /*0070*/  SHFL.IDX PT, R5, R3, RZ, 0x1f ;  /* 0x00001fff03057589 */ /* 0x0004e200000e0000 */
[----:B-1----:R-:W-:-:S13]  /*0080*/  ISETP.NE.OR P0, PT, R2, RZ, !P0 ;  /* 0x000000ff0200720c */ /* 0x002fda0004705670 */
[----:B0-23--:R-:W-:Y:S05]  /*0090*/  @P0 BRA `(.L_x_1) ;  /* 0x0000000000200947 */ /* 0x00dfea0003800000 */
[----:B------:R-:W-:Y:S02]  /*00a0*/  ULDC.64 UR4, c[0x0][0x198] ;  /* 0x0000660000047ab9 */ /* 0x000fe40000000a00 */
[----:B------:R-:W-:Y:S02]  /*00b0*/  UIADD3 UR6, UP0, UR4, 0xf0, URZ ;  /* 0x000000f004067890 */ /* 0x000fe4000ff1e03f */
[----:B------:R-:W-:Y:S02]  /*00c0*/  UIADD3 UR4, UP1, UR4, 0x1f0, URZ ;  /* 0x000001f004047890 */ /* 0x000fe4000ff3e03f */
[----:B------:R-:W-:Y:S02]  /*00d0*/  UIADD3.X UR7, URZ, UR5, URZ, UP0, !UPT ;  /* 0x000000053f077290 */ /* 0x000fe400087fe43f */
[----:B------:R-:W-:-:S07]  /*00e0*/  UIADD3.X UR5, URZ, UR5, URZ, UP1, !UPT ;  /* 0x000000053f057290 */ /* 0x000fce0008ffe43f */
[----:B------:R0:W-:Y:S02]  /*00f0*/  UTMACCTL.PF [UR6] ;  /* 0x00000000060079b9 */ /* 0x0001e40008040000 */
[----:B------:R0:W-:Y:S02]  /*0100*/  UTMACCTL.PF [UR4] ;  /* 0x00000000040079b9 */ /* 0x0001e40008040000 */
[----:B0-----:R-:W-:Y:S01]  /*0110*/  NOP ;  /* 0x0000000000007918 */ /* 0x001fe20000000000 */
.L_x_1:
[----:B------:R-:W-:Y:S05]  /*0120*/  BSYNC B0 ;  /* 0x0000000000007941 */ /* 0x000fea0003800000 */
.L_x_0:
[----:B------:R-:W0:Y:S02]  /*0130*/  SHFL.IDX PT, R3, R0, RZ, 0x1f ;  /* 0x00001fff00037589 */ /* 0x000e2400000e0000 */
[----:B0-----:R-:W-:-:S13]  /*0140*/  ISETP.NE.AND P0, PT, R3, RZ, PT ;  /* 0x000000ff0300720c */ /* 0x001fda0003f05270 */
[----:B------:R-:W-:Y:S05]  /*0150*/  @P0 BRA `(.L_x_2) ;  /* 0x0000000000480947 */ /* 0x000fea0003800000 */
[----:B------:R-:W0:Y:S01]  /*0160*/  S2UR UR8, SR_CgaCtaId ;  /* 0x00000000000879c3 */ /* 0x000e220000008800 */
[----:B------:R-:W-:Y:S01]  /*0170*/  UMOV UR4, 0x400 ;  /* 0x0000040000047882 */ /* 0x000fe20000000000 */
[----:B------:R-:W-:Y:S01]  /*0180*/  UMOV UR5, 0x1 ;  /* 0x0000000100057882 */ /* 0x000fe20000000000 */
[----:B------:R-:W-:Y:S01]  /*0190*/  UMOV UR6, 0x8 ;  /* 0x0000000800067882 */ /* 0x000fe20000000000 */
[----:B------:R-:W-:Y:S01]  /*01a0*/  ELECT P0, URZ, PT ;  /* 0x00000000003f782f */ /* 0x000fe20003800000 */
[----:B------:R-:W-:-:S04]  /*01b0*/  UIADD3 UR6, -UR6, 0x100000, URZ ;  /* 0x0010000006067890 */ /* 0x000fc8000fffe13f */
[----:B------:R-:W-:Y:S02]  /*01c0*/  USHF.L.U32 UR7, UR6, 0xb, URZ ;  /* 0x0000000b06077899 */ /* 0x000fe4000800063f */
[----:B------:R-:W-:Y:S02]  /*01d0*/  USHF.L.U32 UR6, UR6, 0x1, URZ ;  /* 0x0000000106067899 */ /* 0x000fe4000800063f */
[----:B0-----:R-:W-:Y:S02]  /*01e0*/  ULEA UR8, UR8, UR4, 0x18 ;  /* 0x0000000408087291 */ /* 0x001fe4000f8ec03f */
[----:B------:R-:W-:-:S04]  /*01f0*/  UIADD3 UR4, -UR5, 0x100000, URZ ;  /* 0x0010000005047890 */ /* 0x000fc8000fffe13f */
[----:B------:R-:W-:Y:S02]  /*0200*/  USHF.L.U32 UR5, UR4, 0xb, URZ ;  /* 0x0000000b04057899 */ /* 0x000fe4000800063f */
[----:B------:R-:W-:Y:S01]  /*0210*/  USHF.L.U32 UR4, UR4, 0x1, URZ ;  /* 0x0000000104047899 */ /* 0x000fe2000800063f */
[----:B------:R-:W0:Y:S11]  /*0220*/  FENCE.VIEW.ASYNC.S ;  /* 0x00000000000073c6 */ /* 0x000e360000000000 */
[----:B0-----:R0:W1:Y:S01]  /*0230*/  SYNCS.EXCH.64 URZ, [UR8], UR4 ;  /* 0x00000004083f75b2 */ /* 0x0010620008000100 */
[----:B------:R0:W2:Y:S01]  /*0240*/  SYNCS.EXCH.64 URZ, [UR8+0x10], UR6 ;  /* 0x00001006083f75b2 */ /* 0x0000a20008000100 */
[----:B------:R0:W3:Y:S01]  /*0250*/  SYNCS.EXCH.64 URZ, [UR8+0x8], UR4 ;  /* 0x00000804083f75b2 */ /* 0x0000e20008000100 */
[----:B------:R0:W4:Y:S01]  /*0260*/  SYNCS.EXCH.64 URZ, [UR8+0x18], UR6 ;  /* 0x00001806083f75b2 */ /* 0x0001220008000100 */
[----:B------:R-:W-:Y:S01]  /*0270*/  NOP ;  /* 0x0000000000007918 */ /* 0x000fe20000000000 */
.L_x_2:
[----:B------:R-:W-:Y:S01]  /*0280*/  SHF.R.S32.HI R7, RZ, 0x1f, R18 ;  /* 0x0000001fff077819 */ /* 0x000fe20000011412 */
[----:B------:R-:W5:Y:S01]  /*0290*/  SHFL.IDX PT, R0, R0, RZ, 0x1f ;  /* 0x00001fff00007589 */ /* 0x000f6200000e0000 */
[----:B0-----:R-:W0:Y:S01]  /*02a0*/  S2UR UR8, SR_CTAID.X ;  /* 0x00000000000879c3 */ /* 0x001e220000002500 */
[----:B------:R-:W-:Y:S02]  /*02b0*/  ELECT P0, URZ, PT ;  /* 0x00000000003f782f */ /* 0x000fe40003800000 */
[----:B------:R-:W-:Y:S01]  /*02c0*/  LEA.HI R7, R7, R18, RZ, 0x7 ;  /* 0x0000001207077211 */ /* 0x000fe200078f38ff */
[----:B------:R-:W1:Y:S01]  /*02d0*/  S2R R4, SR_CTAID.Y ;  /* 0x0000000000047919 */ /* 0x000e620000002600 */
[----:B------:R-:W-:Y:S01]  /*02e0*/  SHF.R.S32.HI R8, RZ, 0x1f, R3 ;  /* 0x0000001fff087819 */ /* 0x000fe20000011403 */
[----:B------:R-:W-:Y:S01]  /*02f0*/  ULDC UR4, c[0x0][0x150] ;  /* 0x0000540000047ab9 */ /* 0x000fe20000000800 */
[----:B------:R-:W-:Y:S01]  /*0300*/  LOP3.LUT R7, R7, 0xffffff80, RZ, 0xc0, !PT ;  /* 0xffffff8007077812 */ /* 0x000fe200078ec0ff */
[----:B------:R-:W-:Y:S01]  /*0310*/  NOP ;  /* 0x0000000000007918 */ /* 0x000fe20000000000 */
[----:B------:R-:W-:Y:S01]  /*0320*/  LEA.HI R8, R8, R3, RZ, 0x2 ;  /* 0x0000000308087211 */ /* 0x000fe200078f10ff */
[----:B------:R-:W2:Y:S01]  /*0330*/  LDC R10, c[0x0][0x144] ;  /* 0x00005100ff0a7b82 */ /* 0x000ea20000000800 */
[----:B------:R-:W-:Y:S01]  /*0340*/  NOP ;  /* 0x0000000000007918 */ /* 0x000fe20000000000 */
[----:B------:R-:W-:Y:S01]  /*0350*/  IMAD.IADD R6, R18, 0x1, -R7 ;  /* 0x0000000112067824 */ /* 0x000fe200078e0a07 */
[----:B------:R-:W-:Y:S01]  /*0360*/  LOP3.LUT R8, R8, 0x3ffffffc, RZ, 0xc0, !PT ;  /* 0x3ffffffc08087812 */ /* 0x000fe200078ec0ff */
[----:B------:R-:W-:Y:S01]  /*0370*/  IMAD.MOV.U32 R22, RZ, RZ, 0x1 ;  /* 0x00000001ff167424 */ /* 0x000fe200078e00ff */
[----:B------:R-:W-:-:S02]  /*0380*/  ISETP.NE.AND P3, PT, R5, RZ, PT ;  /* 0x000000ff0500720c */ /* 0x000fc40003f65270 */
[----:B------:R-:W-:Y:S01]  /*0390*/  SHF.R.S32.HI R7, RZ, 0x1f, R6 ;  /* 0x0000001fff077819 */ /* 0x000fe20000011406 */
[----:B------:R-:W-:Y:S01]  /*03a0*/  IMAD.IADD R8, R3, 0x1, -R8 ;  /* 0x0000000103087824 */ /* 0x000fe200078e0a08 */
[----:B------:R-:W3:Y:S02]  /*03b0*/  LDC R12, c[0x0][0x140] ;  /* 0x00005000ff0c7b82 */ /* 0x000ee40000000800 */
[----:B------:R-:W-:Y:S02]  /*03c0*/  LEA.HI R7, R7, R6, RZ, 0x3 ;  /* 0x0000000607077211 */ /* 0x000fe400078f18ff */
[----:B-----5:R-:W-:Y:S02]  /*03d0*/  ISETP.NE.OR P0, PT, R0, RZ, !P0 ;  /* 0x000000ff0000720c */ /* 0x020fe40004705670 */
[--C-:B------:R-:W-:Y:S02]  /*03e0*/  SHF.R.S32.HI R0, RZ, 0x3, R7.reuse ;  /* 0x00000003ff007819 */ /* 0x100fe40000011407 */
[----:B------:R-:W-:-:S02]  /*03f0*/  SHF.R.S32.HI R7, RZ, 0x1f, R7 ;  /* 0x0000001fff077819 */ /* 0x000fc40000011407 */
[----:B0-----:R-:W-:Y:S02]  /*0400*/  I2FP.F32.U32 R9, UR8 ;  /* 0x0000000800097c45 */ /* 0x001fe40008201000 */
[----:B------:R-:W-:-:S03]  /*0410*/  LEA.HI R7, R7, R0, RZ, 0x2 ;  /* 0x0000000007077211 */ /* 0x000fc600078f10ff */
[----:B------:R-:W-:Y:S01]  /*0420*/  FMUL R9, R9, UR4 ;  /* 0x0000000409097c20 */ /* 0x000fe20008400000 */
[----:B------:R-:W-:Y:S01]  /*0430*/  LOP3.LUT R7, R7, 0xfffffffc, RZ, 0xc0, !PT ;  /* 0xfffffffc07077812 */ /* 0x000fe200078ec0ff */
[----:B------:R-:W-:Y:S01]  /*0440*/  VOTEU.ALL UP0, P0 ;  /* 0x00000000003f7886 */ /* 0x000fe20000000000 */
[----:B-1----:R-:W-:Y:S01]  /*0450*/  I2FP.F32.U32 R11, R4 ;  /* 0x00000004000b7245 */ /* 0x002fe20000201000 */
[----:B------:R-:W-:Y:S01]  /*0460*/  ULDC UR4, c[0x0][0x154] ;  /* 0x0000550000047ab9 */ /* 0x000fe20000000800 */
[----:B------:R-:W-:Y:S01]  /*0470*/  VOTEU.ALL UP1, P0 ;  /* 0x00000000003f7886 */ /* 0x000fe20000020000 */
[----:B------:R-:W-:Y:S01]  /*0480*/  IMAD.IADD R7, R0, 0x1, -R7 ;  /* 0x0000000100077824 */ /* 0x000fe200078e0a07 */
[----:B------:R-:W0:Y:S01]  /*0490*/  F2I.U32.TRUNC.NTZ R9, R9 ;  /* 0x0000000900097305 */ /* 0x000e22000020f000 */
[----:B------:R-:W1:Y:S01]  /*04a0*/  @!UP0 S2UR UR7, SR_CgaCtaId ;  /* 0x00000000000789c3 */ /* 0x000e620000008800 */
[----:B------:R-:W-:Y:S01]  /*04b0*/  @!UP0 UMOV UR6, 0x400 ;  /* 0x0000040000068882 */ /* 0x000fe20000000000 */
[----:B------:R-:W-:Y:S01]  /*04c0*/  IMAD R8, R8, 0x4, R7 ;  /* 0x0000000408087824 */ /* 0x000fe200078e0207 */
[----:B---3--:R-:W-:-:S04]  /*04d0*/  ISETP.EQ.U32.AND P2, PT, R12, 0x1, PT ;  /* 0x000000010c00780c */ /* 0x008fc80003f42070 */
[----:B------:R-:W-:-:S04]  /*04e0*/  SHF.R.S32.HI R3, RZ, 0x1f, R8 ;  /* 0x0000001fff037819 */ /* 0x000fc80000011408 */
[----:B------:R-:W-:Y:S01]  /*04f0*/  LEA.HI R0, R3, R8, RZ, 0x2 ;  /* 0x0000000803007211 */ /* 0x000fe200078f10ff */
[----:B0-----:R-:W-:-:S03]  /*0500*/  IMAD.MOV R7, RZ, RZ, -R9 ;  /* 0x000000ffff077224 */ /* 0x001fc600078e0a09 */
[----:B------:R-:W-:Y:S01]  /*0510*/  LOP3.LUT R9, R0, 0xfffffffc, RZ, 0xc0, !PT ;  /* 0xfffffffc00097812 */ /* 0x000fe200078ec0ff */
[----:B--2---:R-:W-:Y:S02]  /*0520*/  IMAD R3, R10, R7, UR8 ;  /* 0x000000080a037e24 */ /* 0x004fe4000f8e0207 */
[----:B------:R-:W-:Y:S02]  /*0530*/  FMUL R10, R11, UR4 ;  /* 0x000000040b0a7c20 */ /* 0x000fe40008400000 */
[C---:B------:R-:W-:Y:S01]  /*0540*/  IMAD.IADD R0, R8.reuse, 0x1, -R9 ;  /* 0x0000000108007824 */ /* 0x040fe200078e0a09 */
[----:B------:R-:W0:Y:S01]  /*0550*/  LDC R7, c[0x0][0x148] ;  /* 0x00005200ff077b82 */ /* 0x000e220000000800 */
[----:B------:R-:W-:Y:S01]  /*0560*/  SHF.R.S32.HI R9, RZ, 0x1f, R2 ;  /* 0x0000001fff097819 */ /* 0x000fe20000011402 */
[----:B------:R-:W-:Y:S01]  /*0570*/  IMAD.SHL.U32 R11, R8, 0x4, RZ ;  /* 0x00000004080b7824 */ /* 0x000fe200078e00ff */
[----:B------:R-:W-:Y:S01]  /*0580*/  UMOV UR4, 0x20 ;  /* 0x0000002000047882 */ /* 0x000fe20000000000 */
[----:B------:R-:W-:Y:S01]  /*0590*/  ISETP.NE.AND P4, PT, R0, R3, PT ;  /* 0x000000030000720c */ /* 0x000fe20003f85270 */
[----:B------:R-:W2:Y:S01]  /*05a0*/  F2I.U32.TRUNC.NTZ R10, R10 ;  /* 0x0000000a000a7305 */ /* 0x000ea2000020f000 */
[----:B------:R-:W-:Y:S01]  /*05b0*/  LEA.HI R9, R9, R2, RZ, 0x2 ;  /* 0x0000000209097211 */ /* 0x000fe200078f10ff */
[----:B------:R-:W-:-:S04]  /*05c0*/  @!UP0 UIADD3 UR4, -UR4, 0x100000, URZ ;  /* 0x0010000004048890 */ /* 0x000fc8000fffe13f */
[----:B------:R-:W-:Y:S02]  /*05d0*/  @!UP0 USHF.L.U32 UR5, UR4, 0xb, URZ ;  /* 0x0000000b04058899 */ /* 0x000fe4000800063f */
[----:B------:R-:W-:Y:S01]  /*05e0*/  @!UP0 USHF.L.U32 UR4, UR4, 0x1, URZ ;  /* 0x0000000104048899 */ /* 0x000fe2000800063f */
[----:B------:R-:W-:Y:S01]  /*05f0*/  LOP3.LUT R152, R8, 0xc, R11, 0x78, !PT ;  /* 0x0000000c08987812 */ /* 0x000fe200078e780b */
[----:B-1----:R-:W-:Y:S01]  /*0600*/  @!UP0 ULEA UR6, UR7, UR6, 0x18 ;  /* 0x0000000607068291 */ /* 0x002fe2000f8ec03f */
[----:B------:R-:W-:Y:S01]  /*0610*/  LOP3.LUT R9, R9, 0xfffffffc, RZ, 0xc0, !PT ;  /* 0xfffffffc09097812 */ /* 0x000fe200078ec0ff */
[----:B------:R-:W-:Y:S01]  /*0620*/  VOTEU.ALL UP0, P0 ;  /* 0x00000000003f7886 */ /* 0x000fe20000000000 */
[----:B------:R-:W-:Y:S01]  /*0630*/  LOP3.LUT P0, RZ, R6, 0x7, RZ, 0xc0, !PT ;  /* 0x0000000706ff7812 */ /* 0x000fe2000780c0ff */
[----:B------:R-:W-:Y:S02]  /*0640*/  VIADD R6, R5, 0xffffffff ;  /* 0xffffffff05067836 */ /* 0x000fe40000000000 */
[----:B------:R-:W-:Y:S01]  /*0650*/  IMAD.IADD R0, R2, 0x1, -R9 ;  /* 0x0000000102007824 */ /* 0x000fe200078e0a09 */
[----:B------:R-:W-:-:S02]  /*0660*/  ISETP.LT.U32.AND P0, PT, R152, 0x4, !P0 ;  /* 0x000000049800780c */ /* 0x000fc40004701070 */
[----:B------:R-:W-:Y:S01]  /*0670*/  @P4 SHF.R.S32.HI R9, RZ, 0x1f, R152 ;  /* 0x0000001fff094819 */ /* 0x000fe20000011498 */
[----:B--2---:R-:W-:Y:S01]  /*0680*/  IMAD.MOV R24, RZ, RZ, -R10 ;  /* 0x000000ffff187224 */ /* 0x004fe200078e0a0a */
[C---:B------:R-:W-:Y:S01]  /*0690*/  ISETP.NE.AND P1, PT, R0.reuse, 0x3, PT ;  /* 0x000000030000780c */ /* 0x040fe20003f25270 */
[----:B------:R-:W1:Y:S02]  /*06a0*/  FENCE.VIEW.ASYNC.S ;  /* 0x00000000000073c6 */ /* 0x000e640000000000 */
[----:B-1----:R1:W2:Y:S01]  /*06b0*/  @!UP0 SYNCS.EXCH.64 URZ, [UR6+0x30], UR4 ;  /* 0x00003004063f85b2 */ /* 0x0022a20008000100 */
[----:B------:R-:W-:Y:S01]  /*06c0*/  @P4 LEA.HI R9, R9, R152, RZ, 0x2 ;  /* 0x0000009809094211 */ /* 0x000fe200078f10ff */
[----:B0-----:R-:W-:Y:S01]  /*06d0*/  IMAD R2, R7, R24, R4 ;  /* 0x0000001807027224 */ /* 0x001fe200078e0204 */
[----:B------:R-:W-:Y:S02]  /*06e0*/  ISETP.EQ.OR P1, PT, R0, RZ, !P1 ;  /* 0x000000ff0000720c */ /* 0x000fe40004f22670 */
[----:B------:R-:W-:-:S02]  /*06f0*/  @P4 SHF.R.S32.HI R9, RZ, 0x2, R9 ;  /* 0x00000002ff094819 */ /* 0x000fc40000011409 */
[----:B------:R-:W-:Y:S02]  /*0700*/  ISETP.EQ.AND P1, PT, R5, RZ, P1 ;  /* 0x000000ff0500720c */ /* 0x000fe40000f22270 */
[----:B------:R-:W-:Y:S02]  /*0710*/  @P4 ISETP.NE.AND P5, PT, R9, R2, PT ;  /* 0x000000020900420c */ /* 0x000fe40003fa5270 */
[----:B------:R-:W-:Y:S02]  /*0720*/  ISETP.GE.U32.AND P6, PT, R6, 0x2, PT ;  /* 0x000000020600780c */ /* 0x000fe40003fc6070 */
[----:B------:R-:W-:Y:S02]  /*0730*/  SEL R9, RZ, 0x1, !P0 ;  /* 0x00000001ff097807 */ /* 0x000fe40004000000 */
[----:B------:R-:W-:Y:S01]  /*0740*/  @P4 SEL R22, RZ, 0x1, P5 ;  /* 0x00000001ff164807 */ /* 0x000fe20002800000 */
[----:B------:R1:W0:Y:S01]  /*0750*/  @!UP1 SYNCS.EXCH.64 URZ, [UR6+0x38], UR4 ;  /* 0x00003804063f95b2 */ /* 0x0002220008000100 */
[----:B------:R-:W-:Y:S01]  /*0760*/  SEL R19, RZ, 0x1, !P1 ;  /* 0x00000001ff137807 */ /* 0x000fe20004800000 */
[----:B------:R-:W-:Y:S01]  /*0770*/  NOP ;  /* 0x0000000000007918 */ /* 0x000fe20000000000 */
[----:B------:R-:W-:-:S02]  /*0780*/  LOP3.LUT R22, R22, R9, RZ, 0xc0, !PT ;  /* 0x0000000916167212 */ /* 0x000fc400078ec0ff */
[----:B------:R-:W-:Y:S01]  /*0790*/  SEL R19, R19, 0x2, P6 ;  /* 0x0000000213137807 */ /* 0x000fe20003000000 */
[----:B-12---:R-:W-:Y:S06]  /*07a0*/  @!P2 BRA `(.L_x_3) ;  /* 0x000000000008a947 */ /* 0x006fec0003800000 */
[----:B0---4-:R-:W-:Y:S01]  /*07b0*/  UCGABAR_ARV ;  /* 0x00000000000079c7 */ /* 0x011fe20008000000 */
[----:B------:R-:W-:Y:S05]  /*07c0*/  BRA `(.L_x_4) ;  /* 0x0000000000047947 */ /* 0x000fea0003800000 */
.L_x_3:
[----:B0---4-:R-:W-:Y:S01]  /*07d0*/  NOP ;  /* 0x0000000000007918 */ /* 0x011fe20000000000 */
.L_x_4:
[----:B------:R-:W0:Y:S01]  /*07e0*/  LDC R2, c[0x0][0x65c] ;  /* 0x00019700ff027b82 */ /* 0x000e220000000800 */
[----:B------:R-:W-:Y:S02]  /*07f0*/  IMAD.U32 R8, RZ, RZ, UR8 ;  /* 0x00000008ff087e24 */ /* 0x000fe4000f8e00ff */
[----:B------:R-:W-:Y:S01]  /*0800*/  IMAD.MOV.U32 R9, RZ, RZ, RZ ;  /* 0x000000ffff097224 */ /* 0x000fe200078e00ff */
[----:B0-----:R-:W-:-:S04]  /*0810*/  ISETP.NE.AND P1, PT, R2, 0x1, PT ;  /* 0x000000010200780c */ /* 0x001fc80003f25270 */
[----:B------:R-:W-:-:S09]  /*0820*/  P2R R5, PR, RZ, 0x2 ;  /* 0x00000002ff057803 */ /* 0x000fd20000000000 */
[----:B------:R-:W0:Y:S01]  /*0830*/  @P1 LDC R17, c[0x0][0x10] ;  /* 0x00000400ff111b82 */ /* 0x000e220000000800 */
[----:B------:R-:W-:Y:S02]  /*0840*/  @P1 IMAD.MOV.U32 R5, RZ, RZ, RZ ;  /* 0x000000ffff051224 */ /* 0x000fe400078e00ff */
[----:B------:R-:W-:-:S05]  /*0850*/  @P1 IMAD.MOV.U32 R13, RZ, RZ, RZ ;  /* 0x000000ffff0d1224 */ /* 0x000fca00078e00ff */
[----:B------:R-:W1:Y:S01]  /*0860*/  @!P1 LDC R11, c[0x0][0xc] ;  /* 0x00000300ff0b9b82 */ /* 0x000e620000000800 */
[----:B0-----:R-:W-:-:S04]  /*0870*/  @P1 IMAD.WIDE.U32 R16, R17, UR8, R4 ;  /* 0x0000000811101c25 */ /* 0x001fc8000f8e0004 */
[----:B------:R-:W-:Y:S02]  /*0880*/  @P1 IMAD.IADD R17, R17, 0x1, R13 ;  /* 0x0000000111111824 */ /* 0x000fe400078e020d */
[----:B-1----:R-:W-:-:S04]  /*0890*/  @!P1 IMAD.WIDE.U32 R8, R4, R11, R8 ;  /* 0x0000000b04089225 */ /* 0x002fc800078e0008 */
[----:B------:R-:W-:Y:S02]  /*08a0*/  @!P1 IMAD.MOV.U32 R16, RZ, RZ, R8 ;  /* 0x000000ffff109224 */ /* 0x000fe400078e0008 */
[----:B------:R-:W-:Y:S01]  /*08b0*/  @!P1 IMAD.MOV.U32 R17, RZ, RZ, R9 ;  /* 0x000000ffff119224 */ /* 0x000fe200078e0009 */
[----:B------:R-:W-:Y:S06]  /*08c0*/  @!P2 BRA `(.L_x_5) ;  /* 0x00000000000ca947 */ /* 0x000fec0003800000 */
[----:B------:R-:W-:Y:S01]  /*08d0*/  UCGABAR_WAIT ;  /* 0x0000000000007dc7 */ /* 0x000fe20008000000 */
[----:B------:R-:W-:Y:S01]  /*08e0*/  CCTL.IVALL ;  /* 0x00000000ff00798f */ /* 0x000fe20002000000 */
[----:B------:R-:W-:Y:S05]  /*08f0*/  BRA `(.L_x_6) ;  /* 0x0000000000047947 */ /* 0x000fea0003800000 */
.L_x_5:
[----:B------:R-:W-:Y:S06]  /*0900*/  BAR.SYNC.DEFER_BLOCKING 0x0 ;  /* 0x0000000000007b1d */ /* 0x000fec0000010000 */
.L_x_6:
[----:B------:R-:W-:Y:S05]  /*0910*/  @!P3 BRA `(.L_x_7) ;  /* 0x0000009c0064b947 */ /* 0x000fea0003800000 */
[----:B------:R-:W-:-:S13]  /*0920*/  ISETP.GT.U32.AND P0, PT, R6, 0x1, PT ;  /* 0x000000010600780c */ /* 0x000fda0003f04070 */
[----:B------:R-:W-:Y:S05]  /*0930*/  @P0 EXIT ;  /* 0x000000000000094d */ /* 0x000fea0003800000 */
[----:B------:R-:W-:Y:S01]  /*0940*/  ULDC.64 UR4, c[0x0][0x650] ;  /* 0x0001940000047ab9 */ /* 0x000fe20000000a00 */
[----:B------:R-:W-:Y:S01]  /*0950*/  PRMT R0, RZ, 0x7610, R0 ;  /* 0x00007610ff007816 */ /* 0x000fe20000000000 */
[----:B------:R-:W-:Y:S01]  /*0960*/  IMAD.MOV.U32 R154, RZ, RZ, -0x1 ;  /* 0xffffffffff9a7424 */ /* 0x000fe200078e00ff */
[----:B------:R-:W-:Y:S01]  /*0970*/  ISETP.GE.U32.AND P0, PT, R16, UR4, PT ;  /* 0x0000000410007c0c */ /* 0x000fe2000bf06070 */
[----:B------:R-:W-:Y:S02]  /*0980*/  IMAD.MOV.U32 R153, RZ, RZ, -0x1 ;  /* 0xffffffffff997424 */ /* 0x000fe400078e00ff */
[----:B------:R-:W-:Y:S01]  /*0990*/  IMAD.MOV.U32 R23, RZ, RZ, -0x1 ;  /* 0xffffffffff177424 */ /* 0x000fe200078e00ff */
[----:B------:R-:W-:-:S13]  /*09a0*/  ISETP.GE.U32.AND.EX P0, PT, R17, UR5, PT, P0 ;  /* 0x0000000511007c0c */ /* 0x000fda000bf06100 */
[----:B------:R-:W-:Y:S05]  /*09b0*/  @P0 BRA `(.L_x_8) ;  /* 0x00000004002c0947 */ /* 0x000fea0003800000 */
[----:B------:R-:W0:Y:S01]  /*09c0*/  LDC.64 R20, c[0x0][0x628] ;  /* 0x00018a00ff147b82 */ /* 0x000e220000000a00 */
[----:B------:R-:W-:Y:S02]  /*09d0*/  IMAD.MOV.U32 R8, RZ, RZ, R16 ;  /* 0x000000ffff087224 */ /* 0x000fe400078e0010 */
[----:B------:R-:W-:-:S05]  /*09e0*/  IMAD.MOV.U32 R9, RZ, RZ, R17 ;  /* 0x000000ffff097224 */ /* 0x000fca00078e0011 */
[----:B------:R-:W1:Y:S08]  /*09f0*/  LDC R0, c[0x0][0x630] ;  /* 0x00018c00ff007b82 */ /* 0x000e700000000800 */
[----:B------:R-:W2:Y:S01]  /*0a00*/  LDC.64 R26, c[0x0][0x620] ;  /* 0x00018800ff1a7b82 */ /* 0x000ea20000000a00 */
[----:B0-----:R-:W-:-:S04]  /*0a10*/  ISETP.NE.U32.AND P0, PT, R20, RZ, PT ;  /* 0x000000ff1400720c */ /* 0x001fc80003f05070 */
[----:B------:R-:W-:-:S13]  /*0a20*/  ISETP.NE.AND.EX P0, PT, R21, RZ, PT, P0 ;  /* 0x000000ff1500720c */ /* 0x000fda0003f05300 */
[----:B-12---:R-:W-:Y:S05]  /*0a30*/  @!P0 BRA `(.L_x_9) ;  /* 0x0000000000288947 */ /* 0x006fea0003800000 */
[----:B------:R-:W0:Y:S02]  /*0a40*/  LDC R13, c[0x0][0x634] ;  /* 0x00018d00ff0d7b82 */ /* 0x000e240000000800 */
[----:B0-----:R-:W-:-:S05]  /*0a50*/  IADD3 R13, P0, R16, R13, RZ ;  /* 0x0000000d100d7210 */ /* 0x001fca0007f1e0ff */
[----:B------:R-:W-:-:S04]  /*0a60*/  IMAD.X R15, RZ, RZ, R17, P0 ;  /* 0x000000ffff0f7224 */ /* 0x000fc800000e0611 */
[----:B------:R-:W-:-:S04]  /*0a70*/  IMAD.WIDE.U32 R8, R15, R20, RZ ;  /* 0x000000140f087225 */ /* 0x000fc800078e00ff */
[----:B------:R-:W-:-:S04]  /*0a80*/  IMAD.WIDE.U32 R10, P0, R13, R21, R8 ;  /* 0x000000150d0a7225 */ /* 0x000fc80007800008 */
[----:B------:R-:W-:-:S04]  /*0a90*/  IMAD.WIDE.U32 R8, R13, R20, RZ ;  /* 0x000000140d087225 */ /* 0x000fc800078e00ff */
[----:B------:R-:W-:Y:S01]  /*0aa0*/  IMAD.X R13, RZ, RZ, RZ, P0 ;  /* 0x000000ffff0d7224 */ /* 0x000fe200000e06ff */
[----:B------:R-:W-:Y:S01]  /*0ab0*/  IADD3 RZ, P0, R9, R10, RZ ;  /* 0x0000000a09ff7210 */ /* 0x000fe20007f1e0ff */
[----:B------:R-:W-:-:S04]  /*0ac0*/  IMAD.MOV.U32 R12, RZ, RZ, R11 ;  /* 0x000000ffff0c7224 */ /* 0x000fc800078e000b */
[----:B------:R-:W-:-:S08]  /*0ad0*/  IMAD.WIDE.U32.X R8, R15, R21, R12, P0 ;  /* 0x000000150f087225 */ /* 0x000fd000000e040c */
.L_x_9:
[----:B------:R-:W0:Y:S01]  /*0ae0*/  LDC.64 R20, c[0x0][0x640] ;  /* 0x00019000ff147b82 */ /* 0x000e220000000a00 */
[--C-:B------:R-:W-:Y:S01]  /*0af0*/  SHF.R.U64 R28, R8, R0, R9.reuse ;  /* 0x00000000081c7219 */ /* 0x100fe20000001209 */
[----:B------:R-:W-:Y:S01]  /*0b00*/  IMAD R30, R7, R24, R4 ;  /* 0x00000018071e7224 */ /* 0x000fe200078e0204 */
[----:B------:R-:W-:Y:S01]  /*0b10*/  SHF.R.U32.HI R0, RZ, R0, R9 ;  /* 0x00000000ff007219 */ /* 0x000fe20000011609 */
[----:B------:R-:W-:Y:S01]  /*0b20*/  IMAD.MOV.U32 R23, RZ, RZ, 0x1 ;  /* 0x00000001ff177424 */ /* 0x000fe200078e00ff */
[----:B------:R-:W-:-:S03]  /*0b30*/  IADD3 R5, P0, RZ, -R28, RZ ;  /* 0x8000001cff057210 */ /* 0x000fc60007f1e0ff */
[----:B------:R-:W1:Y:S02]  /*0b40*/  LDC R6, c[0x0][0x618] ;  /* 0x00018600ff067b82 */ /* 0x000e640000000800 */
[----:B------:R-:W-:-:S04]  /*0b50*/  IMAD.X R9, RZ, RZ, ~R0, P0 ;  /* 0x000000ffff097224 */ /* 0x000fc800000e0e00 */
[-C--:B------:R-:W-:Y:S02]  /*0b60*/  IMAD R0, R9, R26.reuse, RZ ;  /* 0x0000001a09007224 */ /* 0x080fe400078e02ff */
[----:B------:R-:W2:Y:S01]  /*0b70*/  LDC R11, c[0x0][0x608] ;  /* 0x00018200ff0b7b82 */ /* 0x000ea20000000800 */
[----:B------:R-:W-:-:S04]  /*0b80*/  IMAD.WIDE.U32 R8, R5, R26, R16 ;  /* 0x0000001a05087225 */ /* 0x000fc800078e0010 */
[----:B------:R-:W-:-:S03]  /*0b90*/  IMAD R5, R5, R27, R0 ;  /* 0x0000001b05057224 */ /* 0x000fc600078e0200 */
[----:B------:R-:W3:Y:S01]  /*0ba0*/  LDC R12, c[0x0][0x658] ;  /* 0x00019600ff0c7b82 */ /* 0x000ee20000000800 */
[----:B0-----:R-:W-:Y:S01]  /*0bb0*/  ISETP.NE.U32.AND P0, PT, R20, RZ, PT ;  /* 0x000000ff1400720c */ /* 0x001fe20003f05070 */
[----:B------:R-:W-:Y:S02]  /*0bc0*/  IMAD.IADD R5, R9, 0x1, R5 ;  /* 0x0000000109057824 */ /* 0x000fe400078e0205 */
[----:B------:R-:W-:Y:S01]  /*0bd0*/  IMAD.MOV.U32 R9, RZ, RZ, -0x1 ;  /* 0xffffffffff097424 */ /* 0x000fe200078e00ff */
[----:B------:R-:W-:-:S03]  /*0be0*/  ISETP.NE.AND.EX P0, PT, R21, RZ, PT, P0 ;  /* 0x000000ff1500720c */ /* 0x000fc60003f05300 */
[----:B------:R-:W0:Y:S01]  /*0bf0*/  LDC R15, c[0x0][0x600] ;  /* 0x00018000ff0f7b82 */ /* 0x000e220000000800 */
[-CC-:B-1----:R-:W-:Y:S02]  /*0c00*/  SHF.R.U64 R13, R8, R6.reuse, R5.reuse ;  /* 0x00000006080d7219 */ /* 0x182fe40000001205 */
[----:B------:R-:W-:-:S05]  /*0c10*/  SHF.R.U32.HI R0, RZ, R6, R5 ;  /* 0x00000006ff007219 */ /* 0x000fca0000011605 */
[----:B------:R-:W1:Y:S01]  /*0c20*/  LDC R14, c[0x0][0x648] ;  /* 0x00019200ff0e7b82 */ /* 0x000e620000000800 */
[-CC-:B--2---:R-:W-:Y:S02]  /*0c30*/  SHF.R.U64 R27, R13, R11.reuse, R0.reuse ;  /* 0x0000000b0d1b7219 */ /* 0x184fe40000001200 */
[----:B------:R-:W-:-:S05]  /*0c40*/  SHF.R.U32.HI R5, RZ, R11, R0 ;  /* 0x0000000bff057219 */ /* 0x000fca0000011600 */
[----:B------:R-:W2:Y:S01]  /*0c50*/  LDC R26, c[0x0][0x638] ;  /* 0x00018e00ff1a7b82 */ /* 0x000ea20000000800 */
[-CC-:B---3--:R-:W-:Y:S02]  /*0c60*/  SHF.R.U64 R24, R27, R12.reuse, R5.reuse ;  /* 0x0000000c1b187219 */ /* 0x188fe40000001205 */
[-C--:B------:R-:W-:Y:S02]  /*0c70*/  SHF.L.U32 R0, R9, R12.reuse, RZ ;  /* 0x0000000c09007219 */ /* 0x080fe400000006ff */
[----:B------:R-:W-:Y:S01]  /*0c80*/  SHF.R.U32.HI R5, RZ, R12, R5 ;  /* 0x0000000cff057219 */ /* 0x000fe20000011605 */
[----:B------:R-:W-:Y:S01]  /*0c90*/  IMAD.MOV.U32 R4, RZ, RZ, R24 ;  /* 0x000000ffff047224 */ /* 0x000fe200078e0018 */
[----:B------:R-:W-:Y:S01]  /*0ca0*/  LOP3.LUT R10, RZ, R0, RZ, 0x33, !PT ;  /* 0x00000000ff0a7212 */ /* 0x000fe200078e33ff */
[----:B------:R-:W3:Y:S01]  /*0cb0*/  LDC R25, c[0x0][0x610] ;  /* 0x00018400ff197b82 */ /* 0x000ee20000000800 */
[----:B------:R-:W-:Y:S05]  /*0cc0*/  @!P0 BRA `(.L_x_10) ;  /* 0x0000000000288947 */ /* 0x000fea0003800000 */
[----:B------:R-:W4:Y:S02]  /*0cd0*/  LDC R9, c[0x0][0x64c] ;  /* 0x00019300ff097b82 */ /* 0x000f240000000800 */
[----:B----4-:R-:W-:-:S05]  /*0ce0*/  IADD3 R9, P0, R24, R9, RZ ;  /* 0x0000000918097210 */ /* 0x010fca0007f1e0ff */
        /* <DEDUP_REMOVED lines=8> */
.L_x_10:
[----:B-1----:R-:W-:Y:S01]  /*0d70*/  SHF.R.U64 R4, R4, R14, R5 ;  /* 0x0000000e04047219 */ /* 0x002fe20000001205 */
[----:B0-----:R-:W-:Y:S01]  /*0d80*/  VIADD R6, R15, 0xffffffff ;  /* 0xffffffff0f067836 */ /* 0x001fe20000000000 */
[----:B------:R-:W-:Y:S01]  /*0d90*/  SHF.L.U32 R0, R23, R12, RZ ;  /* 0x0000000c17007219 */ /* 0x000fe200000006ff */
[----:B------:R-:W-:Y:S01]  /*0da0*/  IMAD.MOV.U32 R23, RZ, RZ, R28 ;  /* 0x000000ffff177224 */ /* 0x000fe200078e001c */
[----:B------:R-:W-:Y:S01]  /*0db0*/  LOP3.LUT R5, R27, R10, RZ, 0xc0, !PT ;  /* 0x0000000a1b057212 */ /* 0x000fe200078ec0ff */
[----:B------:R-:W-:Y:S01]  /*0dc0*/  IMAD.MOV R7, RZ, RZ, -R4 ;  /* 0x000000ffff077224 */ /* 0x000fe200078e0a04 */
[----:B------:R-:W-:Y:S02]  /*0dd0*/  SEL R3, R3, R30, !P1 ;  /* 0x0000001e03037207 */ /* 0x000fe40004800000 */
[----:B------:R-:W-:Y:S01]  /*0de0*/  LOP3.LUT R6, R13, R6, RZ, 0xc0, !PT ;  /* 0x000000060d067212 */ /* 0x000fe200078ec0ff */
[----:B------:R-:W-:Y:S02]  /*0df0*/  IMAD R4, R0, R4, R5 ;  /* 0x0000000400047224 */ /* 0x000fe400078e0205 */
[----:B--2---:R-:W-:-:S02]  /*0e00*/  IMAD R0, R7, R26, R24 ;  /* 0x0000001a07007224 */ /* 0x004fc400078e0218 */
[----:B---3--:R-:W-:Y:S02]  /*0e10*/  IMAD R3, R4, R25, R3 ;  /* 0x0000001904037224 */ /* 0x008fe400078e0203 */
[----:B------:R-:W-:Y:S02]  /*0e20*/  IMAD R154, R0, R15, R6 ;  /* 0x0000000f009a7224 */ /* 0x000fe400078e0206 */
[----:B------:R-:W-:-:S03]  /*0e30*/  IMAD.MOV.U32 R4, RZ, RZ, 0x1 ;  /* 0x00000001ff047424 */ /* 0x000fc600078e00ff */
[----:B------:R-:W-:Y:S02]  /*0e40*/  SEL R153, R154, R3, !P1 ;  /* 0x000000039a997207 */ /* 0x000fe40004800000 */
[----:B------:R-:W-:Y:S02]  /*0e50*/  PRMT R0, R4, 0x7610, R0 ;  /* 0x0000761004007816 */ /* 0x000fe40000000000 */
[----:B------:R-:W-:-:S07]  /*0e60*/  SEL R154, R3, R154, !P1 ;  /* 0x0000009a039a7207 */ /* 0x000fce0004800000 */
.L_x_8:
[----:B------:R-:W-:-:S08]  /*0e70*/  NOP ;  /* 0x0000000000007918 */ /* 0x000fd00000000000 */
[----:B------:R-:W0:Y:S02]  /*0e80*/  USETMAXREG.TRY_ALLOC.CTAPOOL UP0, 0xe8 ;  /* 0x000000e8000079c8 */ /* 0x000e240008000600 */
[----:B0-----:R-:W-:-:S13]  /*0e90*/  PLOP3.LUT P0, PT, PT, PT, UP0, 0x80, 0x0 ;  /* 0x000000000000781c */ /* 0x001fda0003f0f008 */
[----:B------:R-:W-:Y:S05]  /*0ea0*/  @!P0 BRA `(.L_x_8) ;  /* 0xfffffffc00f08947 */ /* 0x000fea000383ffff */
[----:B------:R-:W-:Y:S01]  /*0eb0*/  ULDC.64 UR4, c[0x0][0x598] ;  /* 0x0001660000047ab9 */ /* 0x000fe20000000a00 */
[----:B------:R-:W-:Y:S01]  /*0ec0*/  ULDC.64 UR36, c[0x0][0x208] ;  /* 0x0000820000247ab9 */ /* 0x000fe20000000a00 */
[----:B------:R-:W-:-:S04]  /*0ed0*/  ISETP.NE.U32.AND P0, PT, RZ, UR4, PT ;  /* 0x00000004ff007c0c */ /* 0x000fc8000bf05070 */
[----:B------:R-:W-:-:S13]  /*0ee0*/  ISETP.NE.AND.EX P0, PT, RZ, UR5, PT, P0 ;  /* 0x00000005ff007c0c */ /* 0x000fda000bf05300 */
[----:B------:R-:W-:Y:S05]  /*0ef0*/  @!P0 BRA `(.L_x_11) ;  /* 0x00000000001c8947 */ /* 0x000fea0003800000 */
[----:B------:R-:W0:Y:S02]  /*0f00*/  LDC.64 R4, c[0x0][0x598] ;  /* 0x00016600ff047b82 */ /* 0x000e240000000a00 */
[----:B0-----:R-:W2:Y:S02]  /*0f10*/  LDG.E.64 R4, desc[UR36][R4.64] ;  /* 0x0000002404047981 */ /* 0x001ea4000c1e1b00 */
[----:B--2---:R-:W-:-:S04]  /*0f20*/  ISETP.NE.U32.AND P0, PT, R4, RZ, PT ;  /* 0x000000ff0400720c */ /* 0x004fc80003f05070 */
[----:B------:R-:W-:-:S13]  /*0f30*/  ISETP.NE.AND.EX P0, PT, R5, RZ, PT, P0 ;  /* 0x000000ff0500720c */ /* 0x000fda0003f05300 */
[----:B------:R-:W-:Y:S05]  /*0f40*/  @!P0 BRA `(.L_x_11) ;  /* 0x0000000000088947 */ /* 0x000fea0003800000 */
[----:B------:R0:W5:Y:S01]  /*0f50*/  LD.E R155, desc[UR36][R4.64] ;  /* 0x00000024049b7980 */ /* 0x000162000c101900 */
[----:B------:R-:W-:Y:S05]  /*0f60*/  BRA `(.L_x_12) ;  /* 0x0000000000247947 */ /* 0x000fea0003800000 */
.L_x_11:
[----:B------:R-:W-:Y:S02]  /*0f70*/  ULDC.64 UR4, c[0x0][0x588] ;  /* 0x0001620000047ab9 */ /* 0x000fe40000000a00 */
[----:B------:R-:W-:-:S04]  /*0f80*/  ISETP.NE.U32.AND P0, PT, RZ, UR4, PT ;  /* 0x00000004ff007c0c */ /* 0x000fc8000bf05070 */
[----:B------:R-:W-:-:S13]  /*0f90*/  ISETP.NE.AND.EX P0, PT, RZ, UR5, PT, P0 ;  /* 0x00000005ff007c0c */ /* 0x000fda000bf05300 */
[----:B------:R-:W-:Y:S05]  /*0fa0*/  @!P0 BRA `(.L_x_13) ;  /* 0x00000000000c8947 */ /* 0x000fea0003800000 */
[----:B------:R-:W0:Y:S02]  /*0fb0*/  LDC.64 R4, c[0x0][0x588] ;  /* 0x00016200ff047b82 */ /* 0x000e240000000a00 */
[----:B0-----:R1:W5:Y:S01]  /*0fc0*/  LDG.E R155, desc[UR36][R4.64] ;  /* 0x00000024049b7981 */ /* 0x001362000c1e1900 */
[----:B------:R-:W-:Y:S05]  /*0fd0*/  BRA `(.L_x_12) ;  /* 0x0000000000087947 */ /* 0x000fea0003800000 */
.L_x_13:
[----:B------:R-:W-:Y:S02]  /*0fe0*/  ULDC UR4, c[0x0][0x580] ;  /* 0x0001600000047ab9 */ /* 0x000fe40000000800 */
[----:B------:R-:W-:-:S07]  /*0ff0*/  IMAD.U32 R155, RZ, RZ, UR4 ;  /* 0x00000004ff9b7e24 */ /* 0x000fce000f8e00ff */
.L_x_12:
[----:B------:R-:W-:Y:S02]  /*1000*/  ULDC.64 UR4, c[0x0][0x5a0] ;  /* 0x0001680000047ab9 */ /* 0x000fe40000000a00 */
[----:B------:R-:W-:-:S04]  /*1010*/  ISETP.NE.U32.AND P0, PT, RZ, UR4, PT ;  /* 0x00000004ff007c0c */ /* 0x000fc8000bf05070 */
[----:B------:R-:W-:-:S13]  /*1020*/  ISETP.NE.AND.EX P0, PT, RZ, UR5, PT, P0 ;  /* 0x00000005ff007c0c */ /* 0x000fda000bf05300 */
[----:B------:R-:W-:Y:S05]  /*1030*/  @!P0 BRA `(.L_x_14) ;  /* 0x00000000001c8947 */ /* 0x000fea0003800000 */
[----:B01----:R-:W0:Y:S02]  /*1040*/  LDC.64 R4, c[0x0][0x5a0] ;  /* 0x00016800ff047b82 */ /* 0x003e240000000a00 */
[----:B0-----:R-:W2:Y:S02]  /*1050*/  LDG.E.64 R4, desc[UR36][R4.64] ;  /* 0x0000002404047981 */ /* 0x001ea4000c1e1b00 */
[----:B--2---:R-:W-:-:S04]  /*1060*/  ISETP.NE.U32.AND P0, PT, R4, RZ, PT ;  /* 0x000000ff0400720c */ /* 0x004fc80003f05070 */
[----:B------:R-:W-:-:S13]  /*1070*/  ISETP.NE.AND.EX P0, PT, R5, RZ, PT, P0 ;  /* 0x000000ff0500720c */ /* 0x000fda0003f05300 */
[----:B------:R-:W-:Y:S05]  /*1080*/  @!P0 BRA `(.L_x_14) ;  /* 0x0000000000088947 */ /* 0x000fea0003800000 */
[----:B------:R0:W5:Y:S01]  /*1090*/  LD.E R156, desc[UR36][R4.64] ;  /* 0x00000024049c7980 */ /* 0x000162000c101900 */
[----:B------:R-:W-:Y:S05]  /*10a0*/  BRA `(.L_x_15) ;  /* 0x0000000000247947 */ /* 0x000fea0003800000 */
.L_x_14:
[----:B------:R-:W-:Y:S02]  /*10b0*/  ULDC.64 UR4, c[0x0][0x590] ;  /* 0x0001640000047ab9 */ /* 0x000fe40000000a00 */
[----:B------:R-:W-:-:S04]  /*10c0*/  ISETP.NE.U32.AND P0, PT, RZ, UR4, PT ;  /* 0x00000004ff007c0c */ /* 0x000fc8000bf05070 */
[----:B------:R-:W-:-:S13]  /*10d0*/  ISETP.NE.AND.EX P0, PT, RZ, UR5, PT, P0 ;  /* 0x00000005ff007c0c */ /* 0x000fda000bf05300 */
[----:B------:R-:W-:Y:S05]  /*10e0*/  @!P0 BRA `(.L_x_16) ;  /* 0x00000000000c8947 */ /* 0x000fea0003800000 */
[----:B------:R-:W2:Y:S02]  /*10f0*/  LDC.64 R156, c[0x0][0x590] ;  /* 0x00016400ff9c7b82 */ /* 0x000ea40000000a00 */
[----:B--2---:R2:W5:Y:S01]  /*1100*/  LDG.E R156, desc[UR36][R156.64] ;  /* 0x000000249c9c7981 */ /* 0x004562000c1e1900 */
[----:B------:R-:W-:Y:S05]  /*1110*/  BRA `(.L_x_15) ;  /* 0x0000000000087947 */ /* 0x000fea0003800000 */
.L_x_16:
[----:B------:R-:W-:Y:S02]  /*1120*/  ULDC UR4, c[0x0][0x584] ;  /* 0x0001610000047ab9 */ /* 0x000fe40000000800 */
[----:B------:R-:W-:-:S07]  /*1130*/  IMAD.U32 R156, RZ, RZ, UR4 ;  /* 0x00000004ff9c7e24 */ /* 0x000fce000f8e00ff */
.L_x_15:
[----:B------:R-:W-:-:S13]  /*1140*/  LOP3.LUT P0, RZ, R0, 0xff, RZ, 0xc0, !PT ;  /* 0x000000ff00ff7812 */ /* 0x000fda000780c0ff */
[----:B------:R-:W-:Y:S05]  /*1150*/  @!P0 EXIT ;  /* 0x000000000000894d */ /* 0x000fea0003800000 */
[----:B------:R-:W-:Y:S01]  /*1160*/  ULDC UR4, c[0x0][0x28c] ;  /* 0x0000a30000047ab9 */ /* 0x000fe20000000800 */
[----:B--2---:R-:W-:Y:S01]  /*1170*/  LOP3.LUT R157, R19, 0x1, RZ, 0xfc, !PT ;  /* 0x00000001139d7812 */ /* 0x004fe200078efcff */
[----:B------:R-:W-:Y:S01]  /*1180*/  UIADD3 UR4, UR4, 0x7f, URZ ;  /* 0x0000007f04047890 */ /* 0x000fe2000fffe03f */
[----:B------:R-:W-:Y:S01]  /*1190*/  UMOV UR38, URZ ;  /* 0x0000003f00267c82 */ /* 0x000fe20008000000 */
[----:B------:R-:W-:Y:S02]  /*11a0*/  UMOV UR39, URZ ;  /* 0x0000003f00277c82 */ /* 0x000fe40008000000 */
[----:B------:R-:W-:-:S04]  /*11b0*/  USHF.R.S32.HI UR5, URZ, 0x1f, UR4 ;  /* 0x0000001f3f057899 */ /* 0x000fc80008011404 */
[----:B------:R-:W-:-:S04]  /*11c0*/  ULEA.HI UR5, UR5, UR4, URZ, 0x7 ;  /* 0x0000000405057291 */ /* 0x000fc8000f8f383f */
[----:B------:R-:W-:-:S12]  /*11d0*/  USHF.R.S32.HI UR40, URZ, 0x7, UR5 ;  /* 0x000000073f287899 */ /* 0x000fd80008011405 */
.L_x_290:
[----:B------:R-:W-:Y:S01]  /*11e0*/  LOP3.LUT R0, R18, 0x80, RZ, 0xc0, !PT ;  /* 0x0000008012007812 */ /* 0x000fe200078ec0ff */
[----:B--2---:R-:W2:Y:S01]  /*11f0*/  S2UR UR7, SR_CgaCtaId ;  /* 0x00000000000779c3 */ /* 0x004ea20000008800 */
[----:B------:R-:W-:Y:S02]  /*1200*/  UMOV UR6, 0x400 ;  /* 0x0000040000067882 */ /* 0x000fe40000000000 */
[----:B------:R-:W-:-:S06]  /*1210*/  SHF.R.U32.HI R0, RZ, 0x7, R0 ;  /* 0x00000007ff007819 */ /* 0x000fcc0000011600 */
[----:B---3--:R-:W3:Y:S01]  /*1220*/  SHFL.IDX PT, R0, R0, RZ, 0x1f ;  /* 0x00001fff00007589 */ /* 0x008ee200000e0000 */
[----:B--2---:R-:W-:Y:S01]  /*1230*/  ULEA UR6, UR7, UR6, 0x18 ;  /* 0x0000000607067291 */ /* 0x004fe2000f8ec03f */
[----:B---3--:R-:W-:-:S13]  /*1240*/  R2UR UR4, R0 ;  /* 0x00000000000472ca */ /* 0x008fda00000e0000 */
[----:B------:R-:W-:-:S04]  /*1250*/  ULEA.HI UR5, UR4, UR4, URZ, 0x1 ;  /* 0x0000000404057291 */ /* 0x000fc8000f8f083f */
[----:B------:R-:W-:-:S04]  /*1260*/  ULOP3.LUT UR5, UR5, 0x7fffe, URZ, 0xc0, !UPT ;  /* 0x0007fffe05057892 */ /* 0x000fc8000f8ec03f */
[----:B------:R-:W-:-:S03]  /*1270*/  UIADD3 UR5, UR4, -UR5, URZ ;  /* 0x8000000504057290 */ /* 0x000fc6000fffe03f */
[----:B------:R-:W-:Y:S01]  /*1280*/  ULDC UR4, c[0x0][0x28c] ;  /* 0x0000a30000047ab9 */ /* 0x000fe20000000800 */
[----:B------:R-:W-:Y:S01]  /*1290*/  ULEA UR5, UR5, UR6, 0xd ;  /* 0x0000000605057291 */ /* 0x000fe2000f8e683f */
[----:B------:R-:W-:-:S03]  /*12a0*/  ISETP.LT.AND P0, PT, RZ, UR4, PT ;  /* 0x00000004ff007c0c */ /* 0x000fc6000bf01270 */
[----:B------:R-:W-:-:S04]  /*12b0*/  UIADD3 UR5, UR5, 0x100, URZ ;  /* 0x0000010005057890 */ /* 0x000fc8000fffe03f */
[----:B------:R-:W-:-:S04]  /*12c0*/  USHF.R.U32.HI UR5, URZ, 0x4, UR5 ;  /* 0x000000043f057899 */ /* 0x000fc80008011605 */
[----:B------:R-:W-:Y:S02]  /*12d0*/  ULOP3.LUT UR41, UR5, 0x3fff, URZ, 0xc0, !UPT ;  /* 0x00003fff05297892 */ /* 0x000fe4000f8ec03f */
[----:B-1--45:R-:W-:Y:S10]  /*12e0*/  @P0 BRA `(.L_x_17) ;  /* 0x0000000000400947 */ /* 0x032ff40003800000 */
[----:B------:R-:W-:Y:S01]  /*12f0*/  MOV R0, 0x0 ;  /* 0x0000000000007802 */ /* 0x000fe20000000f00 */
[----:B------:R-:W-:Y:S01]  /*1300*/  ULDC.64 UR4, c[0x4][0x68] ;  /* 0x01001a0000047ab9 */ /* 0x000fe20000000a00 */
[----:B------:R-:W-:Y:S01]  /*1310*/  ULDC.64 UR6, c[0x4][0x8] ;  /* 0x0100020000067ab9 */ /* 0x000fe20000000a00 */
[----:B01----:R-:W-:Y:S01]  /*1320*/  IMAD.U32 R4, RZ, RZ, UR4 ;  /* 0x00000004ff047e24 */ /* 0x003fe2000f8e00ff */
[----:B------:R0:W1:Y:S01]  /*1330*/  LDC.64 R14, c[0x4][R0] ;  /* 0x01000000000e7b82 */ /* 0x0000620000000a00 */
[----:B------:R-:W-:Y:S01]  /*1340*/  IMAD.U32 R5, RZ, RZ, UR5 ;  /* 0x00000005ff057e24 */ /* 0x000fe2000f8e00ff */
[----:B------:R-:W-:Y:S01]  /*1350*/  ULDC.64 UR4, c[0x4][0x70] ;  /* 0x01001c0000047ab9 */ /* 0x000fe20000000a00 */
[----:B------:R-:W-:Y:S02]  /*1360*/  IMAD.U32 R10, RZ, RZ, UR6 ;  /* 0x00000006ff0a7e24 */ /* 0x000fe4000f8e00ff */
[----:B------:R-:W-:Y:S02]  /*1370*/  IMAD.U32 R6, RZ, RZ, UR4 ;  /* 0x00000004ff067e24 */ /* 0x000fe4000f8e00ff */
[----:B------:R-:W-:-:S02]  /*1380*/  IMAD.U32 R7, RZ, RZ, UR5 ;  /* 0x00000005ff077e24 */ /* 0x000fc4000f8e00ff */
[----:B------:R-:W-:Y:S02]  /*1390*/  IMAD.U32 R11, RZ, RZ, UR7 ;  /* 0x00000007ff0b7e24 */ /* 0x000fe4000f8e00ff */
[----:B------:R-:W-:Y:S02]  /*13a0*/  IMAD.MOV.U32 R8, RZ, RZ, 0x1e1 ;  /* 0x000001e1ff087424 */ /* 0x000fe400078e00ff */
[----:B------:R-:W-:Y:S02]  /*13b0*/  IMAD.MOV.U32 R12, RZ, RZ, 0x1 ;  /* 0x00000001ff0c7424 */ /* 0x000fe400078e00ff */
[----:B0-----:R-:W-:-:S07]  /*13c0*/  IMAD.MOV.U32 R13, RZ, RZ, RZ ;  /* 0x000000ffff0d7224 */ /* 0x001fce00078e00ff */
[----:B------:R-:W-:-:S07]  /*13d0*/  LEPC R20, `(.L_x_17) ;  /* 0x000000001014794e */ /* 0x000fce0000000000 */
[----:B-1---5:R-:W-:Y:S05]  /*13e0*/  CALL.ABS.NOINC R14 ;  /* 0x000000000e007343 */ /* 0x022fea0003c00000 */
.L_x_17:
[----:B------:R-:W-:-:S13]  /*13f0*/  ISETP.NE.AND P0, PT, R157, 0x3, PT ;  /* 0x000000039d00780c */ /* 0x000fda0003f05270 */
[----:B------:R-:W-:Y:S05]  /*1400*/  @!P0 BRA `(.L_x_18) ;  /* 0x0000000000048947 */ /* 0x000fea0003800000 */
[----:B------:R-:W-:Y:S01]  /*1410*/  BPT.TRAP 0x1 ;  /* 0x000000040000795c */ /* 0x000fe20000300000 */
.L_x_18:
[----:B------:R-:W2:Y:S01]  /*1420*/  S2UR UR5, SR_CgaCtaId ;  /* 0x00000000000579c3 */ /* 0x000ea20000008800 */
[----:B------:R-:W-:Y:S01]  /*1430*/  UMOV UR4, 0x400 ;  /* 0x0000040000047882 */ /* 0x000fe20000000000 */
[----:B------:R-:W-:Y:S02]  /*1440*/  IMAD.U32 R0, RZ, RZ, UR38 ;  /* 0x00000026ff007e24 */ /* 0x000fe4000f8e00ff */
[----:B------:R-:W-:-:S03]  /*1450*/  IMAD.U32 R3, RZ, RZ, UR39 ;  /* 0x00000027ff037e24 */ /* 0x000fc6000f8e00ff */
[----:B------:R-:W-:Y:S01]  /*1460*/  SHF.L.U32 R0, R0, 0x1f, RZ ;  /* 0x0000001f00007819 */ /* 0x000fe200000006ff */
[----:B--2---:R-:W-:-:S06]  /*1470*/  ULEA UR4, UR5, UR4, 0x18 ;  /* 0x0000000405047291 */ /* 0x004fcc000f8ec03f */
[----:B------:R-:W-:-:S04]  /*1480*/  IMAD.U32 R6, RZ, RZ, UR4 ;  /* 0x00000004ff067e24 */ /* 0x000fc8000f8e00ff */
[----:B------:R-:W-:-:S04]  /*1490*/  IMAD R3, R3, 0x8, R6 ;  /* 0x0000000803037824 */ /* 0x000fc800078e0206 */
[----:B------:R2:W3:Y:S01]  /*14a0*/  SYNCS.PHASECHK.TRANS64.TRYWAIT P1, [R3+URZ], R0 ;  /* 0x00000000030075a7 */ /* 0x0004e2000802017f */
[----:B------:R-:W-:Y:S05]  /*14b0*/  @!P0 BRA `(.L_x_19) ;  /* 0x0000000000048947 */ /* 0x000fea0003800000 */
[----:B------:R-:W-:Y:S01]  /*14c0*/  BPT.TRAP 0x1 ;  /* 0x000000040000795c */ /* 0x000fe20000300000 */
.L_x_19:
[----:B---3--:R-:W-:Y:S05]  /*14d0*/  @P1 BRA `(.L_x_20) ;  /* 0x0000000000081947 */ /* 0x008fea0003800000 */
[----:B------:R-:W3:Y:S02]  /*14e0*/  SYNCS.PHASECHK.TRANS64.TRYWAIT P1, [R3+URZ], R0 ;  /* 0x00000000030075a7 */ /* 0x000ee4000802017f */
[----:B---3--:R-:W-:Y:S05]  /*14f0*/  @!P1 BRA `(.L_x_21) ;  /* 0x000000a400c49947 */ /* 0x008fea0003800000 */
.L_x_20:
[----:B------:R-:W-:-:S04]  /*1500*/  UISETP.LT.AND UP0, UPT, UR40, 0x1, UPT ;  /* 0x000000012800788c */ /* 0x000fc8000bf01270 */
[----:B------:R-:W-:-:S06]  /*1510*/  USEL UR4, UR40, 0x1, UP0 ;  /* 0x0000000128047887 */ /* 0x000fcc0008000000 */
[----:B--23--:R-:W-:Y:S01]  /*1520*/  IMAD.U32 R0, RZ, RZ, UR4 ;  /* 0x00000004ff007e24 */ /* 0x00cfe2000f8e00ff */
[----:B------:R-:W-:Y:S05]  /*1530*/  WARPSYNC.ALL ;  /* 0x0000000000007948 */ /* 0x000fea0003800000 */
[----:B------:R-:W-:-:S04]  /*1540*/  IADD3 R0, -R0, UR40, RZ ;  /* 0x0000002800007c10 */ /* 0x000fc8000fffe1ff */
[----:B------:R-:W-:Y:S02]  /*1550*/  ISETP.GE.AND P1, PT, R0, 0x1, PT ;  /* 0x000000010000780c */ /* 0x000fe40003f26270 */
[----:B------:R-:W-:Y:S01]  /*1560*/  R2UR UR4, R6 ;  /* 0x00000000060472ca */ /* 0x000fe200000e0000 */
[----:B------:R-:W-:Y:S01]  /*1570*/  WARPGROUP.ARRIVE ;  /* 0x00000000000079c5 */ /* 0x000fe20000000000 */
[----:B------:R-:W-:Y:S01]  /*1580*/  UMOV UR9, 0x40000040 ;  /* 0x4000004000097882 */ /* 0x000fe20000000000 */
[----:B------:R-:W-:-:S10]  /*1590*/  UMOV UR11, 0x40000040 ;  /* 0x40000040000b7882 */ /* 0x000fd40000000000 */
[----:B------:R-:W-:-:S04]  /*15a0*/  UIADD3 UR4, UR4, 0x10100, URZ ;  /* 0x0001010004047890 */ /* 0x000fc8000fffe03f */
[----:B------:R-:W-:-:S04]  /*15b0*/  USHF.R.U32.HI UR4, URZ, 0x4, UR4 ;  /* 0x000000043f047899 */ /* 0x000fc80008011604 */
[----:B------:R-:W-:Y:S02]  /*15c0*/  ULOP3.LUT UR5, UR4, 0x3fff, URZ, 0xc0, !UPT ;  /* 0x00003fff04057892 */ /* 0x000fe4000f8ec03f */
[----:B------:R-:W-:Y:S02]  /*15d0*/  ULOP3.LUT UR4, UR41, 0x10000, URZ, 0xfc, !UPT ;  /* 0x0001000029047892 */ /* 0x000fe4000f8efc3f */
[----:B------:R-:W-:Y:S02]  /*15e0*/  ULOP3.LUT UR5, UR5, 0x10000, URZ, 0xfc, !UPT ;  /* 0x0001000005057892 */ /* 0x000fe4000f8efc3f */
[----:B------:R-:W-:Y:S02]  /*15f0*/  ULEA UR6, UR39, UR4, 0xb ;  /* 0x0000000427067291 */ /* 0x000fe4000f8e583f */
[----:B------:R-:W-:-:S05]  /*1600*/  ULEA UR7, UR39, UR5, 0xc ;  /* 0x0000000527077291 */ /* 0x000fca000f8e603f */
[----:B------:R-:W-:Y:S02]  /*1610*/  UMOV UR8, UR6 ;  /* 0x0000000600087c82 */ /* 0x000fe40008000000 */
[----:B------:R-:W-:Y:S02]  /*1620*/  UMOV UR10, UR7 ;  /* 0x00000007000a7c82 */ /* 0x000fe40008000000 */
[----:B------:R-:W-:Y:S01]  /*1630*/  HGMMA.64x256x16.F32 R24, gdesc[UR8], RZ, !UPT, gsb0 ;  /* 0x03e00000081879f0 */ /* 0x000fe2000c0008ff */
[----:B------:R-:W-:Y:S02]  /*1640*/  UIADD3 UR8, UR6, 0x2, URZ ;  /* 0x0000000206087890 */ /* 0x000fe4000fffe03f */
[----:B------:R-:W-:Y:S01]  /*1650*/  UIADD3 UR10, UR7, 0x2, URZ ;  /* 0x00000002070a7890 */ /* 0x000fe2000fffe03f */
[----:B------:R-:W-:Y:S01]  /*1660*/  UMOV UR9, 0x40000040 ;  /* 0x4000004000097882 */ /* 0x000fe20000000000 */
[----:B------:R-:W-:Y:S01]  /*1670*/  UMOV UR11, 0x40000040 ;  /* 0x40000040000b7882 */ /* 0x000fe20000000000 */
[----:B------:R-:W-:-:S02]  /*1680*/  WARPGROUP.DEPBAR.LE gsb0, 0x0 ;  /* 0x00008000000079c5 */ /* 0x000fc40000010000 */
[----:B------:R-:W-:-:S15]  /*1690*/  WARPGROUP.ARRIVE ;  /* 0x00000000000079c5 */ /* 0x000fde0000000000 */
[----:B------:R-:W-:-:S05]  /*16a0*/  NOP ;  /* 0x0000000000007918 */ /* 0x000fca0000000000 */
[----:B------:R-:W-:Y:S01]  /*16b0*/  HGMMA.64x256x16.F32 R24, gdesc[UR8], R24, gsb0 ;  /* 0x03e00000081879f0 */ /* 0x000fe20008000818 */
[----:B------:R-:W-:Y:S02]  /*16c0*/  UIADD3 UR8, UR6, 0x4, URZ ;  /* 0x0000000406087890 */ /* 0x000fe4000fffe03f */
[----:B------:R-:W-:Y:S01]  /*16d0*/  UIADD3 UR10, UR7, 0x4, URZ ;  /* 0x00000004070a7890 */ /* 0x000fe2000fffe03f */
[----:B------:R-:W-:Y:S01]  /*16e0*/  UMOV UR9, 0x40000040 ;  /* 0x4000004000097882 */ /* 0x000fe20000000000 */
[----:B------:R-:W-:Y:S01]  /*16f0*/  UMOV UR11, 0x40000040 ;  /* 0x40000040000b7882 */ /* 0x000fe20000000000 */
[----:B------:R-:W-:Y:S02]  /*1700*/  WARPGROUP.DEPBAR.LE gsb0, 0x0 ;  /* 0x00008000000079c5 */ /* 0x000fe40000010000 */
        /* <DEDUP_REMOVED lines=42> */
[----:B------:R-:W-:Y:S03]  /*19b0*/  HGMMA.64x256x16.F32 R24, gdesc[UR8], R24, gsb0 ;  /* 0x03e00000081879f0 */ /* 0x000fe60008000818 */
[----:B------:R-:W-:Y:S02]  /*19c0*/  WARPGROUP.DEPBAR.LE gsb0, 0x0 ;  /* 0x00008000000079c5 */ /* 0x000fe40000010000 */
[----:B------:R-:W-:Y:S05]  /*19d0*/  @!P1 BRA `(.L_x_22) ;  /* 0x0000000400b09947 */ /* 0x000fea0003800000 */
[----:B------:R-:W-:Y:S02]  /*19e0*/  UIADD3 UR6, UR39, 0x1, URZ ;  /* 0x0000000127067890 */ /* 0x000fe4000fffe03f */
[----:B------:R-:W-:Y:S02]  /*19f0*/  IMAD.U32 R3, RZ, RZ, UR39 ;  /* 0x00000027ff037e24 */ /* 0x000fe4000f8e00ff */
[----:B------:R-:W-:-:S04]  /*1a00*/  UISETP.NE.AND UP0, UPT, UR6, 0x2, UPT ;  /* 0x000000020600788c */ /* 0x000fc8000bf05270 */
[----:B------:R-:W-:Y:S02]  /*1a10*/  USEL UR7, URZ, 0x1, UP0 ;  /* 0x000000013f077887 */ /* 0x000fe40008000000 */
[----:B------:R-:W-:Y:S02]  /*1a20*/  USEL UR6, UR6, URZ, UP0 ;  /* 0x0000003f06067287 */ /* 0x000fe40008000000 */
[----:B------:R-:W-:-:S06]  /*1a30*/  ULOP3.LUT UR7, UR38, UR7, URZ, 0x3c, !UPT ;  /* 0x0000000726077292 */ /* 0x000fcc000f8e3c3f */
[----:B------:R-:W-:-:S07]  /*1a40*/  IMAD.U32 R7, RZ, RZ, UR7 ;  /* 0x00000007ff077e24 */ /* 0x000fce000f8e00ff */
.L_x_29:
[----:B------:R-:W-:Y:S05]  /*1a50*/  @!P0 BRA `(.L_x_23) ;  /* 0x0000000000048947 */ /* 0x000fea0003800000 */
[----:B------:R-:W-:Y:S01]  /*1a60*/  BPT.TRAP 0x1 ;  /* 0x000000040000795c */ /* 0x000fe20000300000 */
.L_x_23:
[----:B------:R-:W2:Y:S01]  /*1a70*/  S2UR UR8, SR_CgaCtaId ;  /* 0x00000000000879c3 */ /* 0x000ea20000008800 */
[----:B------:R-:W-:Y:S01]  /*1a80*/  UMOV UR7, 0x400 ;  /* 0x0000040000077882 */ /* 0x000fe20000000000 */
[----:B01----:R-:W-:Y:S01]  /*1a90*/  IMAD.U32 R5, RZ, RZ, UR6 ;  /* 0x00000006ff057e24 */ /* 0x003fe2000f8e00ff */
[----:B------:R-:W-:Y:S01]  /*1aa0*/  SHF.L.U32 R4, R7, 0x1f, RZ ;  /* 0x0000001f07047819 */ /* 0x000fe200000006ff */
[----:B--2---:R-:W-:-:S06]  /*1ab0*/  ULEA UR7, UR8, UR7, 0x18 ;  /* 0x0000000708077291 */ /* 0x004fcc000f8ec03f */
[----:B------:R-:W-:-:S04]  /*1ac0*/  IMAD.U32 R6, RZ, RZ, UR7 ;  /* 0x00000007ff067e24 */ /* 0x000fc8000f8e00ff */
[----:B------:R-:W-:-:S04]  /*1ad0*/  IMAD R5, R5, 0x8, R6 ;  /* 0x0000000805057824 */ /* 0x000fc800078e0206 */
[----:B------:R0:W1:Y:S01]  /*1ae0*/  SYNCS.PHASECHK.TRANS64.TRYWAIT P1, [R5+URZ], R4 ;  /* 0x00000004050075a7 */ /* 0x000062000802017f */
[----:B------:R-:W-:Y:S05]  /*1af0*/  @!P0 BRA `(.L_x_24) ;  /* 0x0000000000048947 */ /* 0x000fea0003800000 */
[----:B------:R-:W-:Y:S01]  /*1b00*/  BPT.TRAP 0x1 ;  /* 0x000000040000795c */ /* 0x000fe20000300000 */
.L_x_24:
[----:B-1----:R-:W-:Y:S05]  /*1b10*/  @P1 BRA `(.L_x_25) ;  /* 0x0000000000081947 */ /* 0x002fea0003800000 */
[----:B------:R-:W1:Y:S02]  /*1b20*/  SYNCS.PHASECHK.TRANS64.TRYWAIT P1, [R5+URZ], R4 ;  /* 0x00000004050075a7 */ /* 0x000e64000802017f */
[----:B-1----:R-:W-:Y:S05]  /*1b30*/  @!P1 BRA `(.L_x_26) ;  /* 0x000000a000489947 */ /* 0x002fea0003800000 */
.L_x_25:
[----:B------:R-:W-:Y:S01]  /*1b40*/  ULEA UR7, UR6, UR4, 0xb ;  /* 0x0000000406077291 */ /* 0x000fe2000f8e583f */
[----:B------:R-:W-:Y:S01]  /*1b50*/  WARPGROUP.ARRIVE ;  /* 0x00000000000079c5 */ /* 0x000fe20000000000 */
[----:B------:R-:W-:Y:S01]  /*1b60*/  ULEA UR12, UR6, UR5, 0xc ;  /* 0x00000005060c7291 */ /* 0x000fe2000f8e603f */
[----:B------:R-:W-:Y:S01]  /*1b70*/  UMOV UR9, 0x40000040 ;  /* 0x4000004000097882 */ /* 0x000fe20000000000 */
[----:B------:R-:W-:-:S03]  /*1b80*/  UMOV UR11, 0x40000040 ;  /* 0x40000040000b7882 */ /* 0x000fc60000000000 */
[----:B------:R-:W-:Y:S02]  /*1b90*/  UMOV UR8, UR7 ;  /* 0x0000000700087c82 */ /* 0x000fe40008000000 */
[----:B------:R-:W-:Y:S02]  /*1ba0*/  UMOV UR10, UR12 ;  /* 0x0000000c000a7c82 */ /* 0x000fe40008000000 */
[----:B------:R-:W-:Y:S01]  /*1bb0*/  HGMMA.64x256x16.F32 R24, gdesc[UR8], R24, gsb0 ;  /* 0x03e00000081879f0 */ /* 0x000fe20008000818 */
        /* <DEDUP_REMOVED lines=58> */
[----:B------:R-:W-:Y:S01]  /*1f60*/  BPT.TRAP 0x1 ;  /* 0x000000040000795c */ /* 0x000fe20000300000 */
.L_x_27:
[----:B------:R-:W-:-:S13]  /*1f70*/  ISETP.NE.AND P1, PT, R22, RZ, PT ;  /* 0x000000ff1600720c */ /* 0x000fda0003f25270 */
[----:B01----:R-:W-:-:S04]  /*1f80*/  @P1 IMAD R4, R3, 0x8, R6 ;  /* 0x0000000803041824 */ /* 0x003fc800078e0206 */
[----:B------:R-:W-:-:S05]  /*1f90*/  @P1 VIADD R5, R4, 0x10 ;  /* 0x0000001004051836 */ /* 0x000fca0000000000 */
[----:B------:R-:W-:-:S04]  /*1fa0*/  @P1 PRMT R5, R152, 0x654, R5 ;  /* 0x0000065498051816 */ /* 0x000fc80000000005 */
[----:B------:R0:W-:Y:S01]  /*1fb0*/  @P1 SYNCS.ARRIVE.TRANS64.RED.A1T0 RZ, [R5+URZ], RZ ;  /* 0x000000ff05ff19a7 */ /* 0x0001e2000810043f */
[----:B------:R-:W-:-:S13]  /*1fc0*/  ISETP.GT.U32.AND P1, PT, R19, 0x1, PT ;  /* 0x000000011300780c */ /* 0x000fda0003f24070 */
[----:B0-----:R-:W-:Y:S05]  /*1fd0*/  @P1 BRA `(.L_x_28) ;  /* 0x0000000000041947 */ /* 0x001fea0003800000 */
[----:B------:R-:W-:Y:S01]  /*1fe0*/  BPT.TRAP 0x1 ;  /* 0x000000040000795c */ /* 0x000fe20000300000 */
.L_x_28:
[----:B------:R-:W-:Y:S01]  /*1ff0*/  UIADD3 UR6, UR6, 0x1, URZ ;  /* 0x0000000106067890 */ /* 0x000fe2000fffe03f */
[C---:B------:R-:W-:Y:S01]  /*2000*/  ISETP.GT.AND P2, PT, R0.reuse, 0x1, PT ;  /* 0x000000010000780c */ /* 0x040fe20003f44270 */
[----:B------:R-:W-:Y:S02]  /*2010*/  VIADD R3, R3, 0x1 ;  /* 0x0000000103037836 */ /* 0x000fe40000000000 */
[----:B------:R-:W-:Y:S01]  /*2020*/  UISETP.NE.AND UP0, UPT, UR6, 0x2, UPT ;  /* 0x000000020600788c */ /* 0x000fe2000bf05270 */
[----:B------:R-:W-:Y:S02]  /*2030*/  VIADD R0, R0, 0xffffffff ;  /* 0xffffffff00007836 */ /* 0x000fe40000000000 */
[C---:B------:R-:W-:Y:S01]  /*2040*/  ISETP.NE.AND P1, PT, R3.reuse, 0x2, PT ;  /* 0x000000020300780c */ /* 0x040fe20003f25270 */
[----:B------:R-:W-:Y:S02]  /*2050*/  USEL UR7, URZ, 0x1, UP0 ;  /* 0x000000013f077887 */ /* 0x000fe40008000000 */
[----:B------:R-:W-:Y:S01]  /*2060*/  USEL UR6, UR6, URZ, UP0 ;  /* 0x0000003f06067287 */ /* 0x000fe20008000000 */
[----:B------:R-:W-:-:S03]  /*2070*/  SEL R3, R3, RZ, P1 ;  /* 0x000000ff03037207 */ /* 0x000fc60000800000 */
[----:B------:R-:W-:Y:S01]  /*2080*/  LOP3.LUT R7, R7, UR7, RZ, 0x3c, !PT ;  /* 0x0000000707077c12 */ /* 0x000fe2000f8e3cff */
[----:B------:R-:W-:Y:S07]  /*2090*/  @P2 BRA `(.L_x_29) ;  /* 0xfffffff8006c2947 */ /* 0x000fee000383ffff */
.L_x_22:
[----:B------:R-:W2:Y:S02]  /*20a0*/  LDC R0, c[0x0][0x28c] ;  /* 0x0000a300ff007b82 */ /* 0x000ea40000000800 */
[----:B--2---:R-:W-:-:S13]  /*20b0*/  ISETP.GE.AND P1, PT, R0, 0x1, PT ;  /* 0x000000010000780c */ /* 0x004fda0003f26270 */
[----:B------:R-:W-:Y:S05]  /*20c0*/  @!P1 BRA `(.L_x_30) ;  /* 0x0000000000409947 */ /* 0x000fea0003800000 */
[----:B------:R-:W-:Y:S05]  /*20d0*/  @!P0 BRA `(.L_x_31) ;  /* 0x0000000000048947 */ /* 0x000fea0003800000 */
[----:B------:R-:W-:Y:S01]  /*20e0*/  BPT.TRAP 0x1 ;  /* 0x000000040000795c */ /* 0x000fe20000300000 */
.L_x_31:
[----:B------:R-:W-:Y:S01]  /*20f0*/  ISETP.NE.AND P0, PT, R22, RZ, PT ;  /* 0x000000ff1600720c */ /* 0x000fe20003f05270 */
[----:B------:R-:W-:-:S12]  /*2100*/  UISETP.LT.AND UP1, UPT, UR40, 0x1, UPT ;  /* 0x000000012800788c */ /* 0x000fd8000bf21270 */
[----:B------:R-:W-:-:S05]  /*2110*/  VOTEU.ANY UP0, P0 ;  /* 0x00000000003f7886 */ /* 0x000fca0000000100 */
[----:B------:R-:W-:-:S04]  /*2120*/  @UP0 USEL UR4, UR40, 0x1, UP1 ;  /* 0x0000000128040887 */ /* 0x000fc80008800000 */
[----:B------:R-:W-:-:S06]  /*2130*/  @UP0 UIADD3 UR4, UR39, UR40, -UR4 ;  /* 0x0000002827040290 */ /* 0x000fcc000fffe804 */
[----:B------:R-:W-:-:S04]  /*2140*/  IMAD.U32 R0, RZ, RZ, UR4 ;  /* 0x00000004ff007e24 */ /* 0x000fc8000f8e00ff */
[----:B------:R-:W-:-:S05]  /*2150*/  @P0 IMAD.SHL.U32 R0, R0, 0x8, RZ ;  /* 0x0000000800000824 */ /* 0x000fca00078e00ff */
[----:B------:R-:W-:-:S04]  /*2160*/  @P0 LOP3.LUT R0, R0, 0x8, RZ, 0xc0, !PT ;  /* 0x0000000800000812 */ /* 0x000fc800078ec0ff */
[----:B------:R-:W-:-:S04]  /*2170*/  @P0 IADD3 R3, R6, 0x10, R0 ;  /* 0x0000001006030810 */ /* 0x000fc80007ffe000 */
[----:B------:R-:W-:-:S04]  /*2180*/  @P0 PRMT R3, R152, 0x654, R3 ;  /* 0x0000065498030816 */ /* 0x000fc80000000003 */
[----:B------:R2:W-:Y:S01]  /*2190*/  @P0 SYNCS.ARRIVE.TRANS64.RED.A1T0 RZ, [R3+URZ], RZ ;  /* 0x000000ff03ff09a7 */ /* 0x0005e2000810043f */
[----:B------:R-:W-:-:S13]  /*21a0*/  ISETP.GT.U32.AND P0, PT, R19, 0x1, PT ;  /* 0x000000011300780c */ /* 0x000fda0003f04070 */
[----:B--2---:R-:W-:Y:S05]  /*21b0*/  @P0 BRA `(.L_x_30) ;  /* 0x0000000000040947 */ /* 0x004fea0003800000 */
[----:B------:R-:W-:Y:S01]  /*21c0*/  BPT.TRAP 0x1 ;  /* 0x000000040000795c */ /* 0x000fe20000300000 */
.L_x_30:
[----:B------:R-:W2:Y:S01]  /*21d0*/  LDC R6, c[0x0][0x288] ;  /* 0x0000a200ff067b82 */ /* 0x000ea20000000800 */
[--C-:B------:R-:W-:Y:S01]  /*21e0*/  SHF.R.U32.HI R0, RZ, 0x2, R18.reuse ;  /* 0x00000002ff007819 */ /* 0x100fe20000011612 */
[----:B------:R-:W-:Y:S01]  /*21f0*/  UIADD3 UR39, UR40, UR39, URZ ;  /* 0x0000002728277290 */ /* 0x000fe2000fffe03f */
[----:B01----:R-:W-:Y:S01]  /*2200*/  SHF.R.U32.HI R5, RZ, 0x7, R18 ;  /* 0x00000007ff057819 */ /* 0x003fe20000011612 */
[----:B------:R-:W-:Y:S01]  /*2210*/  ULDC UR8, c[0x0][0x284] ;  /* 0x0000a10000087ab9 */ /* 0x000fe20000000800 */
[----:B------:R-:W-:Y:S01]  /*2220*/  LOP3.LUT R4, R18, 0x60, RZ, 0xc0, !PT ;  /* 0x0000006012047812 */ /* 0x000fe200078ec0ff */
[----:B------:R-:W-:Y:S01]  /*2230*/  USHF.R.U32.HI UR4, URZ, 0x1, UR39 ;  /* 0x000000013f047899 */ /* 0x000fe20008011627 */
[----:B------:R-:W-:Y:S01]  /*2240*/  LOP3.LUT R3, R0, 0x7, RZ, 0xc0, !PT ;  /* 0x0000000700037812 */ /* 0x000fe200078ec0ff */
[----:B------:R-:W-:Y:S01]  /*2250*/  UISETP.GT.U32.AND UP1, UPT, UR39, 0x1, UPT ;  /* 0x000000012700788c */ /* 0x000fe2000bf24070 */
[----:B------:R-:W-:Y:S01]  /*2260*/  LOP3.LUT R0, R5, 0x1, RZ, 0xc0, !PT ;  /* 0x0000000105007812 */ /* 0x000fe200078ec0ff */
[----:B------:R-:W-:Y:S01]  /*2270*/  ULOP3.LUT UR4, UR4, 0x1, URZ, 0xc0, !UPT ;  /* 0x0000000104047892 */ /* 0x000fe2000f8ec03f */
[----:B------:R-:W-:Y:S01]  /*2280*/  SHF.R.U32.HI R10, RZ, 0x1, R4 ;  /* 0x00000001ff0a7819 */ /* 0x000fe20000011604 */
[----:B------:R-:W-:Y:S01]  /*2290*/  IMAD.SHL.U32 R4, R18, 0x2, RZ ;  /* 0x0000000212047824 */ /* 0x000fe200078e00ff */
[----:B------:R-:W-:Y:S01]  /*22a0*/  SHF.R.S32.HI R21, RZ, 0x1f, R23 ;  /* 0x0000001fff157819 */ /* 0x000fe20000011417 */
[----:B------:R-:W-:Y:S01]  /*22b0*/  IMAD.SHL.U32 R8, R0, 0x40, RZ ;  /* 0x0000004000087824 */ /* 0x000fe200078e00ff */
[--C-:B------:R-:W-:Y:S01]  /*22c0*/  IADD3 R5, RZ, -R10, -R3.reuse ;  /* 0x8000000aff057210 */ /* 0x100fe20007ffe803 */
[----:B------:R-:W-:Y:S01]  /*22d0*/  UISETP.NE.U32.AND UP0, UPT, UR4, 0x1, UPT ;  /* 0x000000010400788c */ /* 0x000fe2000bf05070 */
[----:B------:R-:W-:Y:S01]  /*22e0*/  LOP3.LUT R4, R4, 0x6, RZ, 0xc0, !PT ;  /* 0x0000000604047812 */ /* 0x000fe200078ec0ff */
[----:B------:R-:W-:Y:S01]  /*22f0*/  ULDC.64 UR6, c[0x0][0x5d0] ;  /* 0x0001740000067ab9 */ /* 0x000fe20000000a00 */
[----:B------:R-:W-:Y:S01]  /*2300*/  LOP3.LUT R3, R8, 0x40, R3, 0xe2, !PT ;  /* 0x0000004008037812 */ /* 0x000fe200078ee203 */
[----:B------:R-:W-:Y:S01]  /*2310*/  IMAD R11, R0, -0x40, R5 ;  /* 0xffffffc0000b7824 */ /* 0x000fe200078e0205 */
[----:B------:R-:W-:Y:S01]  /*2320*/  LOP3.LUT R0, R18, 0x3, RZ, 0xc0, !PT ;  /* 0x0000000312007812 */ /* 0x000fe200078ec0ff */
[----:B------:R-:W-:Y:S01]  /*2330*/  UISETP.LT.U32.AND UP1, UPT, UR40, 0x2, UP1 ;  /* 0x000000022800788c */ /* 0x000fe20008f21070 */
[----:B------:R-:W-:Y:S01]  /*2340*/  PRMT R8, R4, 0x6540, R153 ;  /* 0x0000654004087816 */ /* 0x000fe20000000099 */
[----:B------:R-:W-:Y:S01]  /*2350*/  IMAD.SHL.U32 R153, R153, 0x100, RZ ;  /* 0x0000010099997824 */ /* 0x000fe200078e00ff */
[----:B------:R-:W-:Y:S01]  /*2360*/  UISETP.GT.U32.AND UP0, UPT, UR40, 0x1, !UP0 ;  /* 0x000000012800788c */ /* 0x000fe2000c704070 */
[----:B--2---:R-:W-:Y:S01]  /*2370*/  IMAD R12, R0, -0x2, R6 ;  /* 0xfffffffe000c7824 */ /* 0x004fe200078e0206 */
[----:B------:R-:W-:Y:S01]  /*2380*/  SHF.R.S32.HI R9, RZ, 0x1f, R8 ;  /* 0x0000001fff097819 */ /* 0x000fe20000011408 */
[C---:B------:R-:W-:Y:S01]  /*2390*/  IMAD.SHL.U32 R0, R154.reuse, 0x80, RZ ;  /* 0x000000809a007824 */ /* 0x040fe200078e00ff */
[----:B------:R-:W-:Y:S01]  /*23a0*/  ISETP.GE.AND P0, PT, R153, R6, PT ;  /* 0x000000069900720c */ /* 0x000fe20003f06270 */
[----:B------:R-:W-:Y:S01]  /*23b0*/  IMAD R4, R21, UR6, RZ ;  /* 0x0000000615047c24 */ /* 0x000fe2000f8e02ff */
[----:B------:R-:W-:Y:S01]  /*23c0*/  USEL UR5, URZ, 0x1, !UP1 ;  /* 0x000000013f057887 */ /* 0x000fe2000c800000 */
[----:B------:R-:W-:Y:S01]  /*23d0*/  IMAD.WIDE R6, R154, 0x80, RZ ;  /* 0x000000809a067825 */ /* 0x000fe200078e02ff */
[C---:B------:R-:W-:Y:S01]  /*23e0*/  ISETP.GE.OR P0, PT, R0.reuse, UR8, P0 ;  /* 0x0000000800007c0c */ /* 0x040fe20008706670 */
[----:B------:R-:W-:Y:S01]  /*23f0*/  USEL UR4, URZ, 0x1, !UP0 ;  /* 0x000000013f047887 */ /* 0x000fe2000c000000 */
[----:B------:R-:W-:Y:S01]  /*2400*/  IADD3 R0, -R0, UR8, R11 ;  /* 0x0000000800007c10 */ /* 0x000fe2000fffe10b */
[C---:B------:R-:W-:Y:S01]  /*2410*/  IMAD R13, R23.reuse, UR7, R4 ;  /* 0x00000007170d7c24 */ /* 0x040fe2000f8e0204 */
[----:B------:R-:W-:Y:S01]  /*2420*/  ULOP3.LUT UR39, UR39, 0x1, URZ, 0xc0, !UPT ;  /* 0x0000000127277892 */ /* 0x000fe2000f8ec03f */
[----:B------:R-:W-:Y:S01]  /*2430*/  IMAD.WIDE.U32 R4, R23, UR6, R8 ;  /* 0x0000000617047c25 */ /* 0x000fe2000f8e0008 */
[----:B------:R-:W-:Y:S01]  /*2440*/  ULOP3.LUT UR38, UR4, UR38, UR5, 0x96, !UPT ;  /* 0x0000002604267292 */ /* 0x000fe2000f8e9605 */
[----:B------:R-:W-:-:S02]  /*2450*/  LOP3.LUT R169, R6, R3, R10, 0xfe, !PT ;  /* 0x0000000306a97212 */ /* 0x000fc400078efe0a */
[----:B------:R-:W-:Y:S02]  /*2460*/  IMAD.IADD R5, R5, 0x1, R13 ;  /* 0x0000000105057824 */ /* 0x000fe400078e020d */
[----:B------:R-:W-:Y:S02]  /*2470*/  IMAD.IADD R3, R12, 0x1, -R153 ;  /* 0x000000010c037824 */ /* 0x000fe400078e0a99 */
[----:B------:R-:W-:Y:S01]  /*2480*/  IMAD.MOV.U32 R154, RZ, RZ, -0x1 ;  /* 0xffffffffff9a7424 */ /* 0x000fe200078e00ff */
[----:B------:R-:W-:Y:S06]  /*2490*/  @P0 BRA `(.L_x_32) ;  /* 0x0000007800dc0947 */ /* 0x000fec0003800000 */
[----:B------:R-:W0:Y:S01]  /*24a0*/  LDC.64 R10, c[0x0][0x5c8] ;  /* 0x00017200ff0a7b82 */ /* 0x000e220000000a00 */
[----:B-----5:R-:W-:Y:S01]  /*24b0*/  FSETP.NEU.AND P0, PT, R156, RZ, PT ;  /* 0x000000ff9c00720b */ /* 0x020fe20003f0d000 */
[----:B------:R-:W-:Y:S01]  /*24c0*/  BSSY B0, `(.L_x_32) ;  /* 0x00007b4000007945 */ /* 0x000fe20003800000 */
[----:B------:R-:W-:-:S04]  /*24d0*/  ISETP.GT.AND P2, PT, R3, RZ, PT ;  /* 0x000000ff0300720c */ /* 0x000fc80003f44270 */
[----:B------:R-:W-:Y:S01]  /*24e0*/  ISETP.GT.AND P1, PT, R0, RZ, P2 ;  /* 0x000000ff0000720c */ /* 0x000fe20001724270 */
[-C--:B0-----:R-:W-:Y:S02]  /*24f0*/  IMAD R12, R7, R10.reuse, RZ ;  /* 0x0000000a070c7224 */ /* 0x081fe400078e02ff */
[----:B------:R-:W-:-:S04]  /*2500*/  IMAD.WIDE.U32 R160, R169, R10, R4 ;  /* 0x0000000aa9a07225 */ /* 0x000fc800078e0004 */
[----:B------:R-:W-:-:S04]  /*2510*/  IMAD R5, R169, R11, R12 ;  /* 0x0000000ba9057224 */ /* 0x000fc800078e020c */
[----:B------:R-:W-:Y:S01]  /*2520*/  IMAD.IADD R153, R161, 0x1, R5 ;  /* 0x00000001a1997824 */ /* 0x000fe200078e0205 */
[----:B------:R-:W-:Y:S06]  /*2530*/  @!P0 BRA `(.L_x_33) ;  /* 0x0000005400988947 */ /* 0x000fec0003800000 */
[----:B------:R-:W0:Y:S01]  /*2540*/  LDC.64 R14, c[0x0][0x5b8] ;  /* 0x00016e00ff0e7b82 */ /* 0x000e220000000a00 */
[----:B------:R-:W-:-:S07]  /*2550*/  ULDC.64 UR4, c[0x0][0x5c0] ;  /* 0x0001700000047ab9 */ /* 0x000fce0000000a00 */
[----:B------:R-:W1:Y:S08]  /*2560*/  LDC.64 R166, c[0x0][0x5b0] ;  /* 0x00016c00ffa67b82 */ /* 0x000e700000000a00 */
[----:B------:R-:W2:Y:S01]  /*2570*/  LDC.64 R12, c[0x0][0x5a8] ;  /* 0x00016a00ff0c7b82 */ /* 0x000ea20000000a00 */
[-C--:B0-----:R-:W-:Y:S02]  /*2580*/  IMAD R4, R21, R14.reuse, RZ ;  /* 0x0000000e15047224 */ /* 0x081fe400078e02ff */
[----:B------:R-:W-:-:S04]  /*2590*/  IMAD.WIDE.U32 R162, R23, R14, R8 ;  /* 0x0000000e17a27225 */ /* 0x000fc800078e0008 */
[----:B------:R-:W-:Y:S02]  /*25a0*/  IMAD R161, R23, R15, R4 ;  /* 0x0000000f17a17224 */ /* 0x000fe400078e0204 */
[-C--:B-1----:R-:W-:Y:S02]  /*25b0*/  IMAD R6, R7, R166.reuse, RZ ;  /* 0x000000a607067224 */ /* 0x082fe400078e02ff */
[----:B------:R-:W-:Y:S02]  /*25c0*/  IMAD.IADD R21, R163, 0x1, R161 ;  /* 0x00000001a3157824 */ /* 0x000fe400078e02a1 */
[----:B------:R-:W-:Y:S02]  /*25d0*/  IMAD.MOV.U32 R20, RZ, RZ, R162 ;  /* 0x000000ffff147224 */ /* 0x000fe400078e00a2 */
[C---:B------:R-:W-:Y:S02]  /*25e0*/  IMAD R165, R169.reuse, R167, R6 ;  /* 0x000000a7a9a57224 */ /* 0x040fe400078e0206 */
[----:B------:R-:W-:-:S04]  /*25f0*/  IMAD.WIDE.U32 R4, R169, R166, R20 ;  /* 0x000000a6a9047225 */ /* 0x000fc800078e0014 */
[----:B------:R-:W-:Y:S01]  /*2600*/  IMAD.IADD R5, R5, 0x1, R165 ;  /* 0x0000000105057824 */ /* 0x000fe200078e02a5 */
[----:B--2---:R-:W-:-:S04]  /*2610*/  LEA R6, P0, R4, R12, 0x1 ;  /* 0x0000000c04067211 */ /* 0x004fc800078008ff */
[----:B------:R-:W-:-:S05]  /*2620*/  LEA.HI.X R7, R4, R13, R5, 0x1, P0 ;  /* 0x0000000d04077211 */ /* 0x000fca00000f0c05 */
[----:B------:R0:W2:Y:S01]  /*2630*/  @P1 LDG.E.LTC128B.U16 R15, desc[UR36][R6.64] ;  /* 0x00000024060f1981 */ /* 0x0000a2000c1e1520 */
[----:B------:R-:W-:Y:S01]  /*2640*/  LEA R4, P0, R160, UR4, 0x1 ;  /* 0x00000004a0047c11 */ /* 0x000fe2000f8008ff */
[----:B------:R-:W-:Y:S01]  /*2650*/  IMAD.WIDE.U32 R158, R169, R166, R8 ;  /* 0x000000a6a99e7225 */ /* 0x000fe200078e0008 */
[----:B------:R-:W-:Y:S03]  /*2660*/  BSSY B1, `(.L_x_34) ;  /* 0x0000012000017945 */ /* 0x000fe60003800000 */
[----:B------:R-:W-:Y:S02]  /*2670*/  IMAD.IADD R159, R165, 0x1, R159 ;  /* 0x00000001a59f7824 */ /* 0x000fe400078e029f */
[----:B------:R-:W-:-:S04]  /*2680*/  IMAD.WIDE.U32 R158, R23, R14, R158 ;  /* 0x0000000e179e7225 */ /* 0x000fc800078e009e */
[----:B0-----:R-:W-:Y:S01]  /*2690*/  IMAD.IADD R7, R161, 0x1, R159 ;  /* 0x00000001a1077824 */ /* 0x001fe200078e029f */
[----:B------:R-:W-:Y:S02]  /*26a0*/  LEA R6, P4, R158, R12, 0x1 ;  /* 0x0000000c9e067211 */ /* 0x000fe400078808ff */
[----:B------:R-:W-:Y:S02]  /*26b0*/  SHF.L.U64.HI R159, R166, 0x3, R167 ;  /* 0x00000003a69f7819 */ /* 0x000fe400000102a7 */
[----:B------:R-:W-:Y:S01]  /*26c0*/  LEA.HI.X R7, R158, R13, R7, 0x1, P4 ;  /* 0x0000000d9e077211 */ /* 0x000fe200020f0c07 */
[----:B------:R-:W-:Y:S02]  /*26d0*/  IMAD.SHL.U32 R158, R166, 0x8, RZ ;  /* 0x00000008a69e7824 */ /* 0x000fe400078e00ff */
[----:B--2---:R-:W-:-:S05]  /*26e0*/  HADD2.F32 R5, -RZ, R15.H0_H0 ;  /* 0x2000000fff057230 */ /* 0x004fca0000004100 */
[----:B------:R-:W-:-:S04]  /*26f0*/  FMUL R5, R5, R156 ;  /* 0x0000009c05057220 */ /* 0x000fc80000400000 */
[----:B------:R-:W-:Y:S01]  /*2700*/  FFMA R24, R24, R155, R5 ;  /* 0x0000009b18187223 */ /* 0x000fe20000000005 */
[----:B------:R-:W-:Y:S02]  /*2710*/  LEA.HI.X R5, R160, UR5, R153, 0x1, P0 ;  /* 0x00000005a0057c11 */ /* 0x000fe400080f0c99 */
[----:B------:R-:W-:Y:S02]  /*2720*/  ISETP.GT.AND P0, PT, R3, 0x1, PT ;  /* 0x000000010300780c */ /* 0x000fe40003f04270 */
[----:B------:R-:W-:Y:S02]  /*2730*/  F2FP.F16.F32.PACK_AB R24, RZ, R24 ;  /* 0x00000018ff18723e */ /* 0x000fe400000000ff */
[----:B------:R-:W-:-:S03]  /*2740*/  ISETP.GT.AND P3, PT, R0, RZ, P0 ;  /* 0x000000ff0000720c */ /* 0x000fc60000764270 */
[----:B------:R0:W-:Y:S10]  /*2750*/  @P1 STG.E.U16 desc[UR36][R4.64], R24 ;  /* 0x0000001804001986 */ /* 0x0001f4000c101524 */
[----:B------:R-:W-:Y:S05]  /*2760*/  @!P3 BRA `(.L_x_35) ;  /* 0x000000000004b947 */ /* 0x000fea0003800000 */
[----:B------:R1:W5:Y:S02]  /*2770*/  LDG.E.LTC128B.U16 R15, desc[UR36][R6.64+0x2] ;  /* 0x00000224060f7981 */ /* 0x000364000c1e1520 */
.L_x_35:
[----:B------:R-:W-:Y:S05]  /*2780*/  BSYNC B1 ;  /* 0x0000000000017941 */ /* 0x000fea0003800000 */
.L_x_34:
[----:B-----5:R-:W-:Y:S01]  /*2790*/  HADD2.F32 R153, -RZ, R15.H0_H0 ;  /* 0x2000000fff997230 */ /* 0x020fe20000004100 */
[----:B------:R-:W-:Y:S01]  /*27a0*/  ISETP.GT.AND P2, PT, R0, 0x8, P2 ;  /* 0x000000080000780c */ /* 0x000fe20001744270 */
[----:B------:R-:W-:Y:S01]  /*27b0*/  IMAD.WIDE.U32 R158, R169, R166, R158 ;  /* 0x000000a6a99e7225 */ /* 0x000fe200078e009e */
[----:B0-----:R-:W-:-:S03]  /*27c0*/  PRMT R24, R15, 0x7610, R24 ;  /* 0x000076100f187816 */ /* 0x001fc60000000018 */
[----:B------:R-:W-:Y:S01]  /*27d0*/  FMUL R20, R153, R156 ;  /* 0x0000009c99147220 */ /* 0x000fe20000400000 */
[----:B------:R-:W-:Y:S01]  /*27e0*/  IMAD.IADD R165, R165, 0x1, R159 ;  /* 0x00000001a5a57824 */ /* 0x000fe200078e029f */
[----:B------:R-:W-:Y:S02]  /*27f0*/  IADD3 R162, P1, R162, R158, RZ ;  /* 0x0000009ea2a27210 */ /* 0x000fe40007f3e0ff */
[----:B------:R-:W-:-:S03]  /*2800*/  FFMA R25, R25, R155, R20 ;  /* 0x0000009b19197223 */ /* 0x000fc60000000014 */
[----:B------:R-:W-:Y:S01]  /*2810*/  IMAD.X R21, R165, 0x1, R21, P1 ;  /* 0x00000001a5157824 */ /* 0x000fe200008e0615 */
[C---:B------:R-:W-:Y:S02]  /*2820*/  LEA R20, P1, R162.reuse, R12, 0x1 ;  /* 0x0000000ca2147211 */ /* 0x040fe400078208ff */
[----:B------:R-:W-:Y:S02]  /*2830*/  F2FP.F16.F32.PACK_AB R25, RZ, R25 ;  /* 0x00000019ff19723e */ /* 0x000fe400000000ff */
[----:B------:R-:W-:Y:S02]  /*2840*/  LEA.HI.X R21, R162, R13, R21, 0x1, P1 ;  /* 0x0000000da2157211 */ /* 0x000fe400008f0c15 */
[----:B------:R-:W-:-:S05]  /*2850*/  PRMT R153, R25, 0x7610, R153 ;  /* 0x0000761019997816 */ /* 0x000fca0000000099 */
[----:B------:R0:W-:Y:S04]  /*2860*/  @P3 STG.E.U16 desc[UR36][R4.64+0x2], R153 ;  /* 0x0000029904003986 */ /* 0x0001e8000c101524 */
[----:B------:R-:W2:Y:S01]  /*2870*/  @P2 LDG.E.LTC128B.U16 R24, desc[UR36][R20.64] ;  /* 0x0000002414182981 */ /* 0x000ea2000c1e1520 */
[----:B------:R-:W-:Y:S01]  /*2880*/  IADD3 R8, P1, R8, R158, RZ ;  /* 0x0000009e08087210 */ /* 0x000fe20007f3e0ff */
[----:B------:R-:W-:Y:S01]  /*2890*/  BSSY B1, `(.L_x_36) ;  /* 0x0000011000017945 */ /* 0x000fe20003800000 */
[----:B------:R-:W-:Y:S02]  /*28a0*/  SHF.L.U64.HI R11, R10, 0x4, R11 ;  /* 0x000000040a0b7819 */ /* 0x000fe4000001020b */
[----:B------:R-:W-:Y:S01]  /*28b0*/  ISETP.GT.AND P0, PT, R0, 0x8, P0 ;  /* 0x000000080000780c */ /* 0x000fe20000704270 */
[----:B------:R-:W-:Y:S01]  /*28c0*/  IMAD.X R9, R9, 0x1, R165, P1 ;  /* 0x0000000109097824 */ /* 0x000fe200008e06a5 */
[----:B------:R-:W-:-:S05]  /*28d0*/  LEA R10, P1, R10, R4, 0x4 ;  /* 0x000000040a0a7211 */ /* 0x000fca00078220ff */
[----:B------:R-:W-:Y:S02]  /*28e0*/  IMAD.X R11, R11, 0x1, R5, P1 ;  /* 0x000000010b0b7824 */ /* 0x000fe400008e0605 */
[----:B--2---:R-:W-:-:S05]  /*28f0*/  HADD2.F32 R15, -RZ, R24.H0_H0 ;  /* 0x20000018ff0f7230 */ /* 0x004fca0000004100 */
[----:B------:R-:W-:Y:S01]  /*2900*/  FMUL R25, R15, R156 ;  /* 0x0000009c0f197220 */ /* 0x000fe20000400000 */
[----:B------:R-:W-:-:S04]  /*2910*/  IMAD.WIDE.U32 R14, R23, R14, R8 ;  /* 0x0000000e170e7225 */ /* 0x000fc800078e0008 */
[----:B------:R-:W-:Y:S01]  /*2920*/  FFMA R25, R26, R155, R25 ;  /* 0x0000009b1a197223 */ /* 0x000fe20000000019 */
[----:B------:R-:W-:Y:S01]  /*2930*/  IMAD.IADD R9, R161, 0x1, R15 ;  /* 0x00000001a1097824 */ /* 0x000fe200078e020f */
[----:B------:R-:W-:-:S03]  /*2940*/  LEA R8, P3, R14, R12, 0x1 ;  /* 0x0000000c0e087211 */ /* 0x000fc600078608ff */
[----:B------:R-:W-:Y:S02]  /*2950*/  F2FP.F16.F32.PACK_AB R25, RZ, R25 ;  /* 0x00000019ff19723e */ /* 0x000fe400000000ff */
[----:B------:R-:W-:-:S03]  /*2960*/  LEA.HI.X R9, R14, R13, R9, 0x1, P3 ;  /* 0x0000000d0e097211 */ /* 0x000fc600018f0c09 */
[----:B------:R0:W-:Y:S01]  /*2970*/  @P2 STG.E.U16 desc[UR36][R10.64], R25 ;  /* 0x000000190a002986 */ /* 0x0001e2000c101524 */
[----:B------:R-:W-:Y:S05]  /*2980*/  @!P0 BRA `(.L_x_37) ;  /* 0x0000000000048947 */ /* 0x000fea0003800000 */
[----:B------:R2:W5:Y:S02]  /*2990*/  LDG.E.LTC128B.U16 R24, desc[UR36][R8.64+0x2] ;  /* 0x0000022408187981 */ /* 0x000564000c1e1520 */
.L_x_37:
[----:B------:R-:W-:Y:S05]  /*29a0*/  BSYNC B1 ;  /* 0x0000000000017941 */ /* 0x000fea0003800000 */
.L_x_36:
[----:B-----5:R-:W-:Y:S01]  /*29b0*/  HADD2.F32 R13, -RZ, R24.H0_H0 ;  /* 0x20000018ff0d7230 */ /* 0x020fe20000004100 */
[----:B------:R-:W-:Y:S01]  /*29c0*/  ISETP.GT.AND P1, PT, R3, 0x8, PT ;  /* 0x000000080300780c */ /* 0x000fe20003f24270 */
[----:B------:R-:W-:Y:S03]  /*29d0*/  BSSY B1, `(.L_x_38) ;  /* 0x0000008000017945 */ /* 0x000fe60003800000 */
[----:B------:R-:W-:Y:S01]  /*29e0*/  FMUL R12, R13, R156 ;  /* 0x0000009c0d0c7220 */ /* 0x000fe20000400000 */
[----:B------:R-:W-:-:S03]  /*29f0*/  ISETP.GT.AND P2, PT, R0, RZ, P1 ;  /* 0x000000ff0000720c */ /* 0x000fc60000f44270 */
[----:B------:R-:W-:-:S05]  /*2a00*/  FFMA R12, R27, R155, R12 ;  /* 0x0000009b1b0c7223 */ /* 0x000fca000000000c */
[----:B------:R-:W-:-:S05]  /*2a10*/  F2FP.F16.F32.PACK_AB R12, RZ, R12 ;  /* 0x0000000cff0c723e */ /* 0x000fca00000000ff */
[----:B------:R3:W-:Y:S01]  /*2a20*/  @P0 STG.E.U16 desc[UR36][R10.64+0x2], R12 ;  /* 0x0000020c0a000986 */ /* 0x0007e2000c101524 */
[----:B------:R-:W-:Y:S05]  /*2a30*/  @!P2 BRA `(.L_x_39) ;  /* 0x000000000004a947 */ /* 0x000fea0003800000 */
[----:B------:R4:W5:Y:S02]  /*2a40*/  LDG.E.LTC128B.U16 R24, desc[UR36][R6.64+0x10] ;  /* 0x0000102406187981 */ /* 0x000964000c1e1520 */
.L_x_39:
[----:B------:R-:W-:Y:S05]  /*2a50*/  BSYNC B1 ;  /* 0x0000000000017941 */ /* 0x000fea0003800000 */
.L_x_38:
        /* <DEDUP_REMOVED lines=10> */
.L_x_41:
[----:B------:R-:W-:Y:S05]  /*2b00*/  BSYNC B1 ;  /* 0x0000000000017941 */ /* 0x000fea0003800000 */
.L_x_40:
[----:B0----5:R-:W-:Y:S01]  /*2b10*/  HADD2.F32 R13, -RZ, R24.H0_H0 ;  /* 0x20000018ff0d7230 */ /* 0x021fe20000004100 */
[----:B------:R-:W-:Y:S01]  /*2b20*/  ISETP.GT.AND P1, PT, R0, 0x8, P1 ;  /* 0x000000080000780c */ /* 0x000fe20000f24270 */
[----:B------:R-:W-:Y:S03]  /*2b30*/  BSSY B1, `(.L_x_42) ;  /* 0x0000007000017945 */ /* 0x000fe60003800000 */
[----:B---3--:R-:W-:-:S04]  /*2b40*/  FMUL R12, R13, R156 ;  /* 0x0000009c0d0c7220 */ /* 0x008fc80000400000 */
[----:B------:R-:W-:-:S05]  /*2b50*/  FFMA R12, R29, R155, R12 ;  /* 0x0000009b1d0c7223 */ /* 0x000fca000000000c */
[----:B------:R-:W-:-:S05]  /*2b60*/  F2FP.F16.F32.PACK_AB R12, RZ, R12 ;  /* 0x0000000cff0c723e */ /* 0x000fca00000000ff */
[----:B------:R0:W-:Y:S01]  /*2b70*/  @P3 STG.E.U16 desc[UR36][R4.64+0x12], R12 ;  /* 0x0000120c04003986 */ /* 0x0001e2000c101524 */
[----:B------:R-:W-:Y:S05]  /*2b80*/  @!P1 BRA `(.L_x_43) ;  /* 0x0000000000049947 */ /* 0x000fea0003800000 */
[----:B------:R3:W5:Y:S02]  /*2b90*/  LDG.E.LTC128B.U16 R24, desc[UR36][R8.64+0x10] ;  /* 0x0000102408187981 */ /* 0x000764000c1e1520 */
.L_x_43:
[----:B------:R-:W-:Y:S05]  /*2ba0*/  BSYNC B1 ;  /* 0x0000000000017941 */ /* 0x000fea0003800000 */
.L_x_42:
[----:B-----5:R-:W-:Y:S01]  /*2bb0*/  HADD2.F32 R13, -RZ, R24.H0_H0 ;  /* 0x20000018ff0d7230 */ /* 0x020fe20000004100 */
[----:B------:R-:W-:Y:S01]  /*2bc0*/  ISETP.GT.AND P0, PT, R0, 0x8, P0 ;  /* 0x000000080000780c */ /* 0x000fe20000704270 */
[----:B------:R-:W-:Y:S03]  /*2bd0*/  BSSY B1, `(.L_x_44) ;  /* 0x0000007000017945 */ /* 0x000fe60003800000 */
[----:B------:R-:W-:-:S04]  /*2be0*/  FMUL R13, R13, R156 ;  /* 0x0000009c0d0d7220 */ /* 0x000fc80000400000 */
[----:B------:R-:W-:-:S05]  /*2bf0*/  FFMA R13, R30, R155, R13 ;  /* 0x0000009b1e0d7223 */ /* 0x000fca000000000d */
[----:B------:R-:W-:-:S05]  /*2c00*/  F2FP.F16.F32.PACK_AB R13, RZ, R13 ;  /* 0x0000000dff0d723e */ /* 0x000fca00000000ff */
[----:B------:R0:W-:Y:S01]  /*2c10*/  @P1 STG.E.U16 desc[UR36][R10.64+0x10], R13 ;  /* 0x0000100d0a001986 */ /* 0x0001e2000c101524 */
[----:B------:R-:W-:Y:S05]  /*2c20*/  @!P0 BRA `(.L_x_45) ;  /* 0x0000000000048947 */ /* 0x000fea0003800000 */
[----:B------:R0:W5:Y:S02]  /*2c30*/  LDG.E.LTC128B.U16 R24, desc[UR36][R8.64+0x12] ;  /* 0x0000122408187981 */ /* 0x000164000c1e1520 */
.L_x_45:
[----:B------:R-:W-:Y:S05]  /*2c40*/  BSYNC B1 ;  /* 0x0000000000017941 */ /* 0x000fea0003800000 */
.L_x_44:
[----:B0----5:R-:W-:Y:S01]  /*2c50*/  HADD2.F32 R13, -RZ, R24.H0_H0 ;  /* 0x20000018ff0d7230 */ /* 0x021fe20000004100 */
        /* <DEDUP_REMOVED lines=9> */
.L_x_47:
[----:B------:R-:W-:Y:S05]  /*2cf0*/  BSYNC B1 ;  /* 0x0000000000017941 */ /* 0x000fea0003800000 */
.L_x_46:
        /* <DEDUP_REMOVED lines=10> */
.L_x_49:
[----:B------:R-:W-:Y:S05]  /*2da0*/  BSYNC B1 ;  /* 0x0000000000017941 */ /* 0x000fea0003800000 */
.L_x_48:
[----:B0----5:R-:W-:Y:S01]  /*2db0*/  HADD2.F32 R13, -RZ, R24.H0_H0 ;  /* 0x20000018ff0d7230 */ /* 0x021fe20000004100 */
        /* <DEDUP_REMOVED lines=8> */
.L_x_51:
[----:B------:R-:W-:Y:S05]  /*2e40*/  BSYNC B1 ;  /* 0x0000000000017941 */ /* 0x000fea0003800000 */
.L_x_50:
        /* <DEDUP_REMOVED lines=9> */
.L_x_53:
[----:B------:R-:W-:Y:S05]  /*2ee0*/  BSYNC B1 ;  /* 0x0000000000017941 */ /* 0x000fea0003800000 */
.L_x_52:
        /* <DEDUP_REMOVED lines=10> */
.L_x_55:
[----:B------:R-:W-:Y:S05]  /*2f90*/  BSYNC B1 ;  /* 0x0000000000017941 */ /* 0x000fea0003800000 */
.L_x_54:
        /* <DEDUP_REMOVED lines=10> */
.L_x_57:
[----:B------:R-:W-:Y:S05]  /*3040*/  BSYNC B1 ;  /* 0x0000000000017941 */ /* 0x000fea0003800000 */
.L_x_56:
        /* <DEDUP_REMOVED lines=9> */
.L_x_59:
[----:B------:R-:W-:Y:S05]  /*30e0*/  BSYNC B1 ;  /* 0x0000000000017941 */ /* 0x000fea0003800000 */
.L_x_58:
        /* <DEDUP_REMOVED lines=9> */
.L_x_61:
[----:B------:R-:W-:Y:S05]  /*3180*/  BSYNC B1 ;  /* 0x0000000000017941 */ /* 0x000fea0003800000 */
.L_x_60:
        /* <DEDUP_REMOVED lines=10> */
.L_x_63:
[----:B------:R-:W-:Y:S05]  /*3230*/  BSYNC B1 ;  /* 0x0000000000017941 */ /* 0x000fea0003800000 */
.L_x_62:
        /* <DEDUP_REMOVED lines=10> */
.L_x_65:
[----:B------:R-:W-:Y:S05]  /*32e0*/  BSYNC B1 ;  /* 0x0000000000017941 */ /* 0x000fea0003800000 */
.L_x_64:
        /* <DEDUP_REMOVED lines=9> */
.L_x_67:
[----:B------:R-:W-:Y:S05]  /*3380*/  BSYNC B1 ;  /* 0x0000000000017941 */ /* 0x000fea0003800000 */
.L_x_66:
        /* <DEDUP_REMOVED lines=9> */
.L_x_69:
[----:B------:R-:W-:Y:S05]  /*3420*/  BSYNC B1 ;  /* 0x0000000000017941 */ /* 0x000fea0003800000 */
.L_x_68:
        /* <DEDUP_REMOVED lines=10> */
.L_x_71:
[----:B------:R-:W-:Y:S05]  /*34d0*/  BSYNC B1 ;  /* 0x0000000000017941 */ /* 0x000fea0003800000 */
.L_x_70:
        /* <DEDUP_REMOVED lines=10> */
.L_x_73:
[----:B------:R-:W-:Y:S05]  /*3580*/  BSYNC B1 ;  /* 0x0000000000017941 */ /* 0x000fea0003800000 */
.L_x_72:
        /* <DEDUP_REMOVED lines=9> */
.L_x_75:
[----:B------:R-:W-:Y:S05]  /*3620*/  BSYNC B1 ;  /* 0x0000000000017941 */ /* 0x000fea0003800000 */
.L_x_74:
        /* <DEDUP_REMOVED lines=9> */
.L_x_77:
[----:B------:R-:W-:Y:S05]  /*36c0*/  BSYNC B1 ;  /* 0x0000000000017941 */ /* 0x000fea0003800000 */
.L_x_76:
        /* <DEDUP_REMOVED lines=10> */
.L_x_79:
[----:B------:R-:W-:Y:S05]  /*3770*/  BSYNC B1 ;  /* 0x0000000000017941 */ /* 0x000fea0003800000 */
.L_x_78:
        /* <DEDUP_REMOVED lines=10> */
.L_x_81:
[----:B------:R-:W-:Y:S05]  /*3820*/  BSYNC B1 ;  /* 0x0000000000017941 */ /* 0x000fea0003800000 */
.L_x_80:
        /* <DEDUP_REMOVED lines=9> */
.L_x_83:
[----:B------:R-:W-:Y:S05]  /*38c0*/  BSYNC B1 ;  /* 0x0000000000017941 */ /* 0x000fea0003800000 */
.L_x_82:
        /* <DEDUP_REMOVED lines=9> */
.L_x_85:
[----:B------:R-:W-:Y:S05]  /*3960*/  BSYNC B1 ;  /* 0x0000000000017941 */ /* 0x000fea0003800000 */
.L_x_84:
        /* <DEDUP_REMOVED lines=10> */
.L_x_87:
[----:B------:R-:W-:Y:S05]  /*3a10*/  BSYNC B1 ;  /* 0x0000000000017941 */ /* 0x000fea0003800000 */
.L_x_86:
        /* <DEDUP_REMOVED lines=10> */
.L_x_89:
[----:B------:R-:W-:Y:S05]  /*3ac0*/  BSYNC B1 ;  /* 0x0000000000017941 */ /* 0x000fea0003800000 */
.L_x_88:
        /* <DEDUP_REMOVED lines=9> */
.L_x_91:
[----:B------:R-:W-:Y:S05]  /*3b60*/  BSYNC B1 ;  /* 0x0000000000017941 */ /* 0x000fea0003800000 */
.L_x_90:
        /* <DEDUP_REMOVED lines=9> */
.L_x_93:
[----:B------:R-:W-:Y:S05]  /*3c00*/  BSYNC B1 ;  /* 0x0000000000017941 */ /* 0x000fea0003800000 */
.L_x_92:
        /* <DEDUP_REMOVED lines=10> */
.L_x_95:
[----:B------:R-:W-:Y:S05]  /*3cb0*/  BSYNC B1 ;  /* 0x0000000000017941 */ /* 0x000fea0003800000 */
.L_x_94:
        /* <DEDUP_REMOVED lines=10> */
.L_x_97:
[----:B------:R-:W-:Y:S05]  /*3d60*/  BSYNC B1 ;  /* 0x0000000000017941 */ /* 0x000fea0003800000 */
.L_x_96:
        /* <DEDUP_REMOVED lines=9> */
.L_x_99:
[----:B------:R-:W-:Y:S05]  /*3e00*/  BSYNC B1 ;  /* 0x0000000000017941 */ /* 0x000fea0003800000 */
.L_x_98:
        /* <DEDUP_REMOVED lines=9> */
.L_x_101:
[----:B------:R-:W-:Y:S05]  /*3ea0*/  BSYNC B1 ;  /* 0x0000000000017941 */ /* 0x000fea0003800000 */
.L_x_100:
        /* <DEDUP_REMOVED lines=10> */
.L_x_103:
[----:B------:R-:W-:Y:S05]  /*3f50*/  BSYNC B1 ;  /* 0x0000000000017941 */ /* 0x000fea0003800000 */
.L_x_102:
        /* <DEDUP_REMOVED lines=10> */
.L_x_105:
[----:B------:R-:W-:Y:S05]  /*4000*/  BSYNC B1 ;  /* 0x0000000000017941 */ /* 0x000fea0003800000 */
.L_x_104:
        /* <DEDUP_REMOVED lines=9> */
.L_x_107:
[----:B------:R-:W-:Y:S05]  /*40a0*/  BSYNC B1 ;  /* 0x0000000000017941 */ /* 0x000fea0003800000 */
.L_x_106:
        /* <DEDUP_REMOVED lines=9> */
.L_x_109:
[----:B------:R-:W-:Y:S05]  /*4140*/  BSYNC B1 ;  /* 0x0000000000017941 */ /* 0x000fea0003800000 */
.L_x_108:
        /* <DEDUP_REMOVED lines=10> */
.L_x_111:
[----:B------:R-:W-:Y:S05]  /*41f0*/  BSYNC B1 ;  /* 0x0000000000017941 */ /* 0x000fea0003800000 */
.L_x_110:
        /* <DEDUP_REMOVED lines=10> */
.L_x_113:
[----:B------:R-:W-:Y:S05]  /*42a0*/  BSYNC B1 ;  /* 0x0000000000017941 */ /* 0x000fea0003800000 */
.L_x_112:
        /* <DEDUP_REMOVED lines=9> */
.L_x_115:
[----:B------:R-:W-:Y:S05]  /*4340*/  BSYNC B1 ;  /* 0x0000000000017941 */ /* 0x000fea0003800000 */
.L_x_114:
        /* <DEDUP_REMOVED lines=9> */
.L_x_117:
[----:B------:R-:W-:Y:S05]  /*43e0*/  BSYNC B1 ;  /* 0x0000000000017941 */ /* 0x000fea0003800000 */
.L_x_116:
        /* <DEDUP_REMOVED lines=10> */
.L_x_119:
[----:B------:R-:W-:Y:S05]  /*4490*/  BSYNC B1 ;  /* 0x0000000000017941 */ /* 0x000fea0003800000 */
.L_x_118:
        /* <DEDUP_REMOVED lines=10> */
.L_x_121:
[----:B------:R-:W-:Y:S05]  /*4540*/  BSYNC B1 ;  /* 0x0000000000017941 */ /* 0x000fea0003800000 */
.L_x_120:
        /* <DEDUP_REMOVED lines=9> */
.L_x_123:
[----:B------:R-:W-:Y:S05]  /*45e0*/  BSYNC B1 ;  /* 0x0000000000017941 */ /* 0x000fea0003800000 */
.L_x_122:
        /* <DEDUP_REMOVED lines=9> */
.L_x_125:
[----:B------:R-:W-:Y:S05]  /*4680*/  BSYNC B1 ;  /* 0x0000000000017941 */ /* 0x000fea0003800000 */
.L_x_124:
        /* <DEDUP_REMOVED lines=10> */
.L_x_127:
[----:B------:R-:W-:Y:S05]  /*4730*/  BSYNC B1 ;  /* 0x0000000000017941 */ /* 0x000fea0003800000 */
.L_x_126:
        /* <DEDUP_REMOVED lines=10> */
.L_x_129:
[----:B------:R-:W-:Y:S05]  /*47e0*/  BSYNC B1 ;  /* 0x0000000000017941 */ /* 0x000fea0003800000 */
.L_x_128:
        /* <DEDUP_REMOVED lines=9> */
.L_x_131:
[----:B------:R-:W-:Y:S05]  /*4880*/  BSYNC B1 ;  /* 0x0000000000017941 */ /* 0x000fea0003800000 */
.L_x_130:
        /* <DEDUP_REMOVED lines=9> */
.L_x_133:
[----:B------:R-:W-:Y:S05]  /*4920*/  BSYNC B1 ;  /* 0x0000000000017941 */ /* 0x000fea0003800000 */
.L_x_132:
        /* <DEDUP_REMOVED lines=10> */
.L_x_135:
[----:B------:R-:W-:Y:S05]  /*49d0*/  BSYNC B1 ;  /* 0x0000000000017941 */ /* 0x000fea0003800000 */
.L_x_134:
        /* <DEDUP_REMOVED lines=10> */
.L_x_137:
[----:B------:R-:W-:Y:S05]  /*4a80*/  BSYNC B1 ;  /* 0x0000000000017941 */ /* 0x000fea0003800000 */
.L_x_136:
        /* <DEDUP_REMOVED lines=9> */
.L_x_139:
[----:B------:R-:W-:Y:S05]  /*4b20*/  BSYNC B1 ;  /* 0x0000000000017941 */ /* 0x000fea0003800000 */
.L_x_138:
        /* <DEDUP_REMOVED lines=9> */
.L_x_141:
[----:B------:R-:W-:Y:S05]  /*4bc0*/  BSYNC B1 ;  /* 0x0000000000017941 */ /* 0x000fea0003800000 */
.L_x_140:
        /* <DEDUP_REMOVED lines=10> */
.L_x_143:
[----:B------:R-:W-:Y:S05]  /*4c70*/  BSYNC B1 ;  /* 0x0000000000017941 */ /* 0x000fea0003800000 */
.L_x_142:
        /* <DEDUP_REMOVED lines=10> */
.L_x_145:
[----:B------:R-:W-:Y:S05]  /*4d20*/  BSYNC B1 ;  /* 0x0000000000017941 */ /* 0x000fea0003800000 */
.L_x_144:
        /* <DEDUP_REMOVED lines=9> */
.L_x_147:
[----:B------:R-:W-:Y:S05]  /*4dc0*/  BSYNC B1 ;  /* 0x0000000000017941 */ /* 0x000fea0003800000 */
.L_x_146:
        /* <DEDUP_REMOVED lines=9> */
.L_x_149:
[----:B------:R-:W-:Y:S05]  /*4e60*/  BSYNC B1 ;  /* 0x0000000000017941 */ /* 0x000fea0003800000 */
.L_x_148:
        /* <DEDUP_REMOVED lines=10> */
.L_x_151:
[----:B------:R-:W-:Y:S05]  /*4f10*/  BSYNC B1 ;  /* 0x0000000000017941 */ /* 0x000fea0003800000 */
.L_x_150:
        /* <DEDUP_REMOVED lines=10> */
.L_x_153:
[----:B------:R-:W-:Y:S05]  /*4fc0*/  BSYNC B1 ;  /* 0x0000000000017941 */ /* 0x000fea0003800000 */
.L_x_152:
        /* <DEDUP_REMOVED lines=9> */
.L_x_155:
[----:B------:R-:W-:Y:S05]  /*5060*/  BSYNC B1 ;  /* 0x0000000000017941 */ /* 0x000fea0003800000 */
.L_x_154:
        /* <DEDUP_REMOVED lines=9> */
.L_x_157:
[----:B------:R-:W-:Y:S05]  /*5100*/  BSYNC B1 ;  /* 0x0000000000017941 */ /* 0x000fea0003800000 */
.L_x_156:
        /* <DEDUP_REMOVED lines=10> */
.L_x_159:
[----:B------:R-:W-:Y:S05]  /*51b0*/  BSYNC B1 ;  /* 0x0000000000017941 */ /* 0x000fea0003800000 */
.L_x_158:
        /* <DEDUP_REMOVED lines=10> */
.L_x_161:
[----:B------:R-:W-:Y:S05]  /*5260*/  BSYNC B1 ;  /* 0x0000000000017941 */ /* 0x000fea0003800000 */
.L_x_160:
        /* <DEDUP_REMOVED lines=9> */
.L_x_163:
[----:B------:R-:W-:Y:S05]  /*5300*/  BSYNC B1 ;  /* 0x0000000000017941 */ /* 0x000fea0003800000 */
.L_x_162:
        /* <DEDUP_REMOVED lines=9> */
.L_x_165:
[----:B------:R-:W-:Y:S05]  /*53a0*/  BSYNC B1 ;  /* 0x0000000000017941 */ /* 0x000fea0003800000 */
.L_x_164:
        /* <DEDUP_REMOVED lines=10> */
.L_x_167:
[----:B------:R-:W-:Y:S05]  /*5450*/  BSYNC B1 ;  /* 0x0000000000017941 */ /* 0x000fea0003800000 */
.L_x_166:
        /* <DEDUP_REMOVED lines=10> */
.L_x_169:
[----:B------:R-:W-:Y:S05]  /*5500*/  BSYNC B1 ;  /* 0x0000000000017941 */ /* 0x000fea0003800000 */
.L_x_168:
        /* <DEDUP_REMOVED lines=9> */
.L_x_171:
[----:B------:R-:W-:Y:S05]  /*55a0*/  BSYNC B1 ;  /* 0x0000000000017941 */ /* 0x000fea0003800000 */
.L_x_170:
        /* <DEDUP_REMOVED lines=9> */
.L_x_173:
[----:B------:R-:W-:Y:S05]  /*5640*/  BSYNC B1 ;  /* 0x0000000000017941 */ /* 0x000fea0003800000 */
.L_x_172:
        /* <DEDUP_REMOVED lines=10> */
.L_x_175:
[----:B------:R-:W-:Y:S05]  /*56f0*/  BSYNC B1 ;  /* 0x0000000000017941 */ /* 0x000fea0003800000 */
.L_x_174:
        /* <DEDUP_REMOVED lines=10> */
.L_x_177:
[----:B------:R-:W-:Y:S05]  /*57a0*/  BSYNC B1 ;  /* 0x0000000000017941 */ /* 0x000fea0003800000 */
.L_x_176:
        /* <DEDUP_REMOVED lines=9> */
.L_x_179:
[----:B------:R-:W-:Y:S05]  /*5840*/  BSYNC B1 ;  /* 0x0000000000017941 */ /* 0x000fea0003800000 */
.L_x_178:
        /* <DEDUP_REMOVED lines=9> */
.L_x_181:
[----:B------:R-:W-:Y:S05]  /*58e0*/  BSYNC B1 ;  /* 0x0000000000017941 */ /* 0x000fea0003800000 */
.L_x_180:
        /* <DEDUP_REMOVED lines=10> */
.L_x_183:
[----:B------:R-:W-:Y:S05]  /*5990*/  BSYNC B1 ;  /* 0x0000000000017941 */ /* 0x000fea0003800000 */
.L_x_182:
        /* <DEDUP_REMOVED lines=10> */
.L_x_185:
[----:B------:R-:W-:Y:S05]  /*5a40*/  BSYNC B1 ;  /* 0x0000000000017941 */ /* 0x000fea0003800000 */
.L_x_184:
        /* <DEDUP_REMOVED lines=9> */
.L_x_187:
[----:B------:R-:W-:Y:S05]  /*5ae0*/  BSYNC B1 ;  /* 0x0000000000017941 */ /* 0x000fea0003800000 */
.L_x_186:
        /* <DEDUP_REMOVED lines=9> */
.L_x_189:
[----:B------:R-:W-:Y:S05]  /*5b80*/  BSYNC B1 ;  /* 0x0000000000017941 */ /* 0x000fea0003800000 */
.L_x_188:
        /* <DEDUP_REMOVED lines=10> */
.L_x_191:
[----:B------:R-:W-:Y:S05]  /*5c30*/  BSYNC B1 ;  /* 0x0000000000017941 */ /* 0x000fea0003800000 */
.L_x_190:
        /* <DEDUP_REMOVED lines=10> */
.L_x_193:
[----:B------:R-:W-:Y:S05]  /*5ce0*/  BSYNC B1 ;  /* 0x0000000000017941 */ /* 0x000fea0003800000 */
.L_x_192:
        /* <DEDUP_REMOVED lines=9> */
.L_x_195:
[----:B------:R-:W-:Y:S05]  /*5d80*/  BSYNC B1 ;  /* 0x0000000000017941 */ /* 0x000fea0003800000 */
.L_x_194:
        /* <DEDUP_REMOVED lines=9> */
.L_x_197:
[----:B------:R-:W-:Y:S05]  /*5e20*/  BSYNC B1 ;  /* 0x0000000000017941 */ /* 0x000fea0003800000 */
.L_x_196:
        /* <DEDUP_REMOVED lines=10> */
.L_x_199:
[----:B------:R-:W-:Y:S05]  /*5ed0*/  BSYNC B1 ;  /* 0x0000000000017941 */ /* 0x000fea0003800000 */
.L_x_198:
        /* <DEDUP_REMOVED lines=10> */
.L_x_201:
[----:B------:R-:W-:Y:S05]  /*5f80*/  BSYNC B1 ;  /* 0x0000000000017941 */ /* 0x000fea0003800000 */
.L_x_200:
        /* <DEDUP_REMOVED lines=9> */
.L_x_203:
[----:B------:R-:W-:Y:S05]  /*6020*/  BSYNC B1 ;  /* 0x0000000000017941 */ /* 0x000fea0003800000 */
.L_x_202:
        /* <DEDUP_REMOVED lines=9> */
.L_x_205:
[----:B------:R-:W-:Y:S05]  /*60c0*/  BSYNC B1 ;  /* 0x0000000000017941 */ /* 0x000fea0003800000 */
.L_x_204:
        /* <DEDUP_REMOVED lines=10> */
.L_x_207:
[----:B------:R-:W-:Y:S05]  /*6170*/  BSYNC B1 ;  /* 0x0000000000017941 */ /* 0x000fea0003800000 */
.L_x_206:
        /* <DEDUP_REMOVED lines=10> */
.L_x_209:
[----:B------:R-:W-:Y:S05]  /*6220*/  BSYNC B1 ;  /* 0x0000000000017941 */ /* 0x000fea0003800000 */
.L_x_208:
        /* <DEDUP_REMOVED lines=9> */
.L_x_211:
[----:B------:R-:W-:Y:S05]  /*62c0*/  BSYNC B1 ;  /* 0x0000000000017941 */ /* 0x000fea0003800000 */
.L_x_210:
        /* <DEDUP_REMOVED lines=9> */
.L_x_213:
[----:B------:R-:W-:Y:S05]  /*6360*/  BSYNC B1 ;  /* 0x0000000000017941 */ /* 0x000fea0003800000 */
.L_x_212:
        /* <DEDUP_REMOVED lines=10> */
.L_x_215:
[----:B------:R-:W-:Y:S05]  /*6410*/  BSYNC B1 ;  /* 0x0000000000017941 */ /* 0x000fea0003800000 */
.L_x_214:
        /* <DEDUP_REMOVED lines=10> */
.L_x_217:
[----:B------:R-:W-:Y:S05]  /*64c0*/  BSYNC B1 ;  /* 0x0000000000017941 */ /* 0x000fea0003800000 */
.L_x_216:
        /* <DEDUP_REMOVED lines=9> */
.L_x_219:
[----:B------:R-:W-:Y:S05]  /*6560*/  BSYNC B1 ;  /* 0x0000000000017941 */ /* 0x000fea0003800000 */
.L_x_218:
        /* <DEDUP_REMOVED lines=9> */
.L_x_221:
[----:B------:R-:W-:Y:S05]  /*6600*/  BSYNC B1 ;  /* 0x0000000000017941 */ /* 0x000fea0003800000 */
.L_x_220:
        /* <DEDUP_REMOVED lines=10> */
.L_x_223:
[----:B------:R-:W-:Y:S05]  /*66b0*/  BSYNC B1 ;  /* 0x0000000000017941 */ /* 0x000fea0003800000 */
.L_x_222:
        /* <DEDUP_REMOVED lines=10> */
.L_x_225:
[----:B------:R-:W-:Y:S05]  /*6760*/  BSYNC B1 ;  /* 0x0000000000017941 */ /* 0x000fea0003800000 */
.L_x_224:
        /* <DEDUP_REMOVED lines=9> */
.L_x_227:
[----:B------:R-:W-:Y:S05]  /*6800*/  BSYNC B1 ;  /* 0x0000000000017941 */ /* 0x000fea0003800000 */
.L_x_226:
        /* <DEDUP_REMOVED lines=9> */
.L_x_229:
[----:B------:R-:W-:Y:S05]  /*68a0*/  BSYNC B1 ;  /* 0x0000000000017941 */ /* 0x000fea0003800000 */
.L_x_228:
        /* <DEDUP_REMOVED lines=10> */
.L_x_231:
[----:B------:R-:W-:Y:S05]  /*6950*/  BSYNC B1 ;  /* 0x0000000000017941 */ /* 0x000fea0003800000 */
.L_x_230:
        /* <DEDUP_REMOVED lines=10> */
.L_x_233:
[----:B------:R-:W-:Y:S05]  /*6a00*/  BSYNC B1 ;  /* 0x0000000000017941 */ /* 0x000fea0003800000 */
.L_x_232:
        /* <DEDUP_REMOVED lines=9> */
.L_x_235:
[----:B------:R-:W-:Y:S05]  /*6aa0*/  BSYNC B1 ;  /* 0x0000000000017941 */ /* 0x000fea0003800000 */
.L_x_234:
        /* <DEDUP_REMOVED lines=9> */
.L_x_237:
[----:B------:R-:W-:Y:S05]  /*6b40*/  BSYNC B1 ;  /* 0x0000000000017941 */ /* 0x000fea0003800000 */
.L_x_236:
        /* <DEDUP_REMOVED lines=10> */
.L_x_239:
[----:B------:R-:W-:Y:S05]  /*6bf0*/  BSYNC B1 ;  /* 0x0000000000017941 */ /* 0x000fea0003800000 */
.L_x_238:
        /* <DEDUP_REMOVED lines=10> */
.L_x_241:
[----:B------:R-:W-:Y:S05]  /*6ca0*/  BSYNC B1 ;  /* 0x0000000000017941 */ /* 0x000fea0003800000 */
.L_x_240:
        /* <DEDUP_REMOVED lines=9> */
.L_x_243:
[----:B------:R-:W-:Y:S05]  /*6d40*/  BSYNC B1 ;  /* 0x0000000000017941 */ /* 0x000fea0003800000 */
.L_x_242:
        /* <DEDUP_REMOVED lines=9> */
.L_x_245:
[----:B------:R-:W-:Y:S05]  /*6de0*/  BSYNC B1 ;  /* 0x0000000000017941 */ /* 0x000fea0003800000 */
.L_x_244:
        /* <DEDUP_REMOVED lines=10> */
.L_x_247:
[----:B------:R-:W-:Y:S05]  /*6e90*/  BSYNC B1 ;  /* 0x0000000000017941 */ /* 0x000fea0003800000 */
.L_x_246:
        /* <DEDUP_REMOVED lines=10> */
.L_x_249:
[----:B------:R-:W-:Y:S05]  /*6f40*/  BSYNC B1 ;  /* 0x0000000000017941 */ /* 0x000fea0003800000 */
.L_x_248:
        /* <DEDUP_REMOVED lines=9> */
.L_x_251:
[----:B------:R-:W-:Y:S05]  /*6fe0*/  BSYNC B1 ;  /* 0x0000000000017941 */ /* 0x000fea0003800000 */
.L_x_250:
        /* <DEDUP_REMOVED lines=9> */
.L_x_253:
[----:B------:R-:W-:Y:S05]  /*7080*/  BSYNC B1 ;  /* 0x0000000000017941 */ /* 0x000fea0003800000 */
.L_x_252:
        /* <DEDUP_REMOVED lines=10> */
.L_x_255:
[----:B------:R-:W-:Y:S05]  /*7130*/  BSYNC B1 ;  /* 0x0000000000017941 */ /* 0x000fea0003800000 */
.L_x_254:
        /* <DEDUP_REMOVED lines=10> */
.L_x_257:
[----:B------:R-:W-:Y:S05]  /*71e0*/  BSYNC B1 ;  /* 0x0000000000017941 */ /* 0x000fea0003800000 */
.L_x_256:
        /* <DEDUP_REMOVED lines=9> */
.L_x_259:
[----:B------:R-:W-:Y:S05]  /*7280*/  BSYNC B1 ;  /* 0x0000000000017941 */ /* 0x000fea0003800000 */
.L_x_258:
        /* <DEDUP_REMOVED lines=9> */
.L_x_261:
[----:B------:R-:W-:Y:S05]  /*7320*/  BSYNC B1 ;  /* 0x0000000000017941 */ /* 0x000fea0003800000 */
.L_x_260:
        /* <DEDUP_REMOVED lines=10> */
.L_x_263:
[----:B------:R-:W-:Y:S05]  /*73d0*/  BSYNC B1 ;  /* 0x0000000000017941 */ /* 0x000fea0003800000 */
.L_x_262:
        /* <DEDUP_REMOVED lines=10> */
.L_x_265:
[----:B------:R-:W-:Y:S05]  /*7480*/  BSYNC B1 ;  /* 0x0000000000017941 */ /* 0x000fea0003800000 */
.L_x_264:
        /* <DEDUP_REMOVED lines=9> */
.L_x_267:
[----:B------:R-:W-:Y:S05]  /*7520*/  BSYNC B1 ;  /* 0x0000000000017941 */ /* 0x000fea0003800000 */
.L_x_266:
        /* <DEDUP_REMOVED lines=9> */
.L_x_269:
[----:B------:R-:W-:Y:S05]  /*75c0*/  BSYNC B1 ;  /* 0x0000000000017941 */ /* 0x000fea0003800000 */
.L_x_268:
        /* <DEDUP_REMOVED lines=10> */
.L_x_271:
[----:B------:R-:W-:Y:S05]  /*7670*/  BSYNC B1 ;  /* 0x0000000000017941 */ /* 0x000fea0003800000 */
.L_x_270:
        /* <DEDUP_REMOVED lines=10> */
.L_x_273:
[----:B------:R-:W-:Y:S05]  /*7720*/  BSYNC B1 ;  /* 0x0000000000017941 */ /* 0x000fea0003800000 */
.L_x_272:
        /* <DEDUP_REMOVED lines=9> */
.L_x_275:
[----:B------:R-:W-:Y:S05]  /*77c0*/  BSYNC B1 ;  /* 0x0000000000017941 */ /* 0x000fea0003800000 */
.L_x_274:
        /* <DEDUP_REMOVED lines=9> */
.L_x_277:
[----:B------:R-:W-:Y:S05]  /*7860*/  BSYNC B1 ;  /* 0x0000000000017941 */ /* 0x000fea0003800000 */
.L_x_276:
        /* <DEDUP_REMOVED lines=10> */
.L_x_279:
[----:B------:R-:W-:Y:S05]  /*7910*/  BSYNC B1 ;  /* 0x0000000000017941 */ /* 0x000fea0003800000 */
.L_x_278:
        /* <DEDUP_REMOVED lines=10> */
.L_x_281:
[----:B------:R-:W-:Y:S05]  /*79c0*/  BSYNC B1 ;  /* 0x0000000000017941 */ /* 0x000fea0003800000 */
.L_x_280:
[----:B-----5:R-:W-:Y:S01]  /*79d0*/  HADD2.F32 R3, -RZ, R24.H0_H0 ;  /* 0x20000018ff037230 */ /* 0x020fe20000004100 */
[----:B------:R-:W-:Y:S01]  /*79e0*/  ISETP.GT.AND P1, PT, R0, 0x8, P1 ;  /* 0x000000080000780c */ /* 0x000fe20000f24270 */
[----:B------:R-:W-:Y:S03]  /*79f0*/  BSSY B1, `(.L_x_282) ;  /* 0x0000007000017945 */ /* 0x000fe60003800000 */
[----:B01--4-:R-:W-:-:S04]  /*7a00*/  FMUL R6, R3, R156 ;  /* 0x0000009c03067220 */ /* 0x013fc80000400000 */
[----:B------:R-:W-:-:S05]  /*7a10*/  FFMA R6, R149, R155, R6 ;  /* 0x0000009b95067223 */ /* 0x000fca0000000006 */
[----:B------:R-:W-:-:S05]  /*7a20*/  F2FP.F16.F32.PACK_AB R6, RZ, R6 ;  /* 0x00000006ff06723e */ /* 0x000fca00000000ff */
[----:B------:R0:W-:Y:S01]  /*7a30*/  @P3 STG.E.U16 desc[UR36][R4.64+0x1f2], R6 ;  /* 0x0001f20604003986 */ /* 0x0001e2000c101524 */
[----:B------:R-:W-:Y:S05]  /*7a40*/  @!P1 BRA `(.L_x_283) ;  /* 0x0000000000049947 */ /* 0x000fea0003800000 */
[----:B------:R1:W5:Y:S02]  /*7a50*/  LDG.E.LTC128B.U16 R24, desc[UR36][R8.64+0x1f0] ;  /* 0x0001f02408187981 */ /* 0x000364000c1e1520 */
.L_x_283:
[----:B------:R-:W-:Y:S05]  /*7a60*/  BSYNC B1 ;  /* 0x0000000000017941 */ /* 0x000fea0003800000 */
.L_x_282:
[----:B-----5:R-:W-:Y:S01]  /*7a70*/  HADD2.F32 R3, -RZ, R24.H0_H0 ;  /* 0x20000018ff037230 */ /* 0x020fe20000004100 */
[----:B------:R-:W-:Y:S01]  /*7a80*/  ISETP.GT.AND P0, PT, R0, 0x8, P0 ;  /* 0x000000080000780c */ /* 0x000fe20000704270 */
[----:B0-----:R-:W-:Y:S01]  /*7a90*/  @P1 IMAD.MOV.U32 R4, RZ, RZ, R10 ;  /* 0x000000ffff041224 */ /* 0x001fe200078e000a */
[----:B------:R-:W-:Y:S01]  /*7aa0*/  BSSY B1, `(.L_x_284) ;  /* 0x0000008000017945 */ /* 0x000fe20003800000 */
[----:B------:R-:W-:Y:S02]  /*7ab0*/  @P1 IMAD.MOV.U32 R5, RZ, RZ, R11 ;  /* 0x000000ffff051224 */ /* 0x000fe400078e000b */
[----:B------:R-:W-:-:S04]  /*7ac0*/  FMUL R3, R3, R156 ;  /* 0x0000009c03037220 */ /* 0x000fc80000400000 */
[----:B------:R-:W-:-:S05]  /*7ad0*/  FFMA R3, R150, R155, R3 ;  /* 0x0000009b96037223 */ /* 0x000fca0000000003 */
[----:B------:R-:W-:-:S05]  /*7ae0*/  F2FP.F16.F32.PACK_AB R3, RZ, R3 ;  /* 0x00000003ff03723e */ /* 0x000fca00000000ff */
[----:B------:R0:W-:Y:S01]  /*7af0*/  @P1 STG.E.U16 desc[UR36][R4.64+0x1f0], R3 ;  /* 0x0001f00304001986 */ /* 0x0001e2000c101524 */
[----:B------:R-:W-:Y:S05]  /*7b00*/  @!P0 BRA `(.L_x_285) ;  /* 0x0000000000048947 */ /* 0x000fea0003800000 */
[----:B------:R4:W5:Y:S02]  /*7b10*/  LDG.E.LTC128B.U16 R24, desc[UR36][R8.64+0x1f2] ;  /* 0x0001f22408187981 */ /* 0x000964000c1e1520 */
.L_x_285:
[----:B------:R-:W-:Y:S05]  /*7b20*/  BSYNC B1 ;  /* 0x0000000000017941 */ /* 0x000fea0003800000 */
.L_x_284:
[----:B------:R-:W-:Y:S05]  /*7b30*/  @!P0 BRA `(.L_x_286) ;  /* 0x0000002400308947 */ /* 0x000fea0003800000 */
[----:B0----5:R-:W-:-:S05]  /*7b40*/  HADD2.F32 R3, -RZ, R24.H0_H0 ;  /* 0x20000018ff037230 */ /* 0x021fca0000004100 */
[----:B------:R-:W-:-:S04]  /*7b50*/  FMUL R0, R3, R156 ;  /* 0x0000009c03007220 */ /* 0x000fc80000400000 */
[----:B------:R-:W-:-:S05]  /*7b60*/  FFMA R0, R151, R155, R0 ;  /* 0x0000009b97007223 */ /* 0x000fca0000000000 */
[----:B------:R-:W-:-:S05]  /*7b70*/  F2FP.F16.F32.PACK_AB R0, RZ, R0 ;  /* 0x00000000ff00723e */ /* 0x000fca00000000ff */
[----:B------:R0:W-:Y:S01]  /*7b80*/  STG.E.U16 desc[UR36][R10.64+0x1f2], R0 ;  /* 0x0001f2000a007986 */ /* 0x0001e2000c101524 */
[----:B------:R-:W-:Y:S05]  /*7b90*/  BRA `(.L_x_286) ;  /* 0x0000002400187947 */ /* 0x000fea0003800000 */
.L_x_33:
[----:B------:R-:W-:Y:S01]  /*7ba0*/  ISETP.GT.AND P0, PT, R3, 0x1, PT ;  /* 0x000000010300780c */ /* 0x000fe20003f04270 */
[----:B------:R-:W-:Y:S01]  /*7bb0*/  ULDC.64 UR4, c[0x0][0x5c0] ;  /* 0x0001700000047ab9 */ /* 0x000fe20000000a00 */
[-C--:B------:R-:W-:Y:S01]  /*7bc0*/  FMUL R24, R24, R155.reuse ;  /* 0x0000009b18187220 */ /* 0x080fe20000400000 */
[-C--:B------:R-:W-:Y:S01]  /*7bd0*/  FMUL R25, R25, R155.reuse ;  /* 0x0000009b19197220 */ /* 0x080fe20000400000 */
[----:B------:R-:W-:Y:S01]  /*7be0*/  ISETP.GT.AND P3, PT, R0, RZ, P0 ;  /* 0x000000ff0000720c */ /* 0x000fe20000764270 */
[-C--:B------:R-:W-:Y:S01]  /*7bf0*/  FMUL R26, R26, R155.reuse ;  /* 0x0000009b1a1a7220 */ /* 0x080fe20000400000 */
[----:B------:R-:W-:Y:S01]  /*7c00*/  LEA R4, P4, R160, UR4, 0x1 ;  /* 0x00000004a0047c11 */ /* 0x000fe2000f8808ff */
[-C--:B------:R-:W-:Y:S01]  /*7c10*/  FMUL R27, R27, R155.reuse ;  /* 0x0000009b1b1b7220 */ /* 0x080fe20000400000 */
[----:B------:R-:W-:Y:S01]  /*7c20*/  F2FP.F16.F32.PACK_AB R24, RZ, R24 ;  /* 0x00000018ff18723e */ /* 0x000fe200000000ff */
[-C--:B------:R-:W-:Y:S01]  /*7c30*/  FMUL R28, R28, R155.reuse ;  /* 0x0000009b1c1c7220 */ /* 0x080fe20000400000 */
[----:B------:R-:W-:Y:S01]  /*7c40*/  LEA.HI.X R5, R160, UR5, R153, 0x1, P4 ;  /* 0x00000005a0057c11 */ /* 0x000fe2000a0f0c99 */
[----:B------:R-:W-:Y:S01]  /*7c50*/  FMUL R29, R29, R155 ;  /* 0x0000009b1d1d7220 */ /* 0x000fe20000400000 */
[----:B------:R-:W-:Y:S01]  /*7c60*/  F2FP.F16.F32.PACK_AB R25, RZ, R25 ;  /* 0x00000019ff19723e */ /* 0x000fe200000000ff */
[-C--:B------:R-:W-:Y:S01]  /*7c70*/  FMUL R30, R30, R155.reuse ;  /* 0x0000009b1e1e7220 */ /* 0x080fe20000400000 */
[----:B------:R-:W-:Y:S01]  /*7c80*/  SHF.L.U64.HI R11, R10, 0x4, R11 ;  /* 0x000000040a0b7819 */ /* 0x000fe2000001020b */
[----:B------:R-:W-:Y:S01]  /*7c90*/  @P1 STG.E.U16 desc[UR36][R4.64], R24 ;  /* 0x0000001804001986 */ /* 0x000fe2000c101524 */
[----:B------:R-:W-:Y:S01]  /*7ca0*/  ISETP.GT.AND P1, PT, R3, 0x8, PT ;  /* 0x000000080300780c */ /* 0x000fe20003f24270 */
[-C--:B------:R-:W-:Y:S01]  /*7cb0*/  FMUL R31, R31, R155.reuse ;  /* 0x0000009b1f1f7220 */ /* 0x080fe20000400000 */
[----:B------:R-:W-:Y:S01]  /*7cc0*/  ISETP.GT.AND P4, PT, R0, 0x8, P0 ;  /* 0x000000080000780c */ /* 0x000fe20000784270 */
[----:B------:R-:W-:Y:S01]  /*7cd0*/  @P3 STG.E.U16 desc[UR36][R4.64+0x2], R25 ;  /* 0x0000021904003986 */ /* 0x000fe2000c101524 */
[----:B------:R-:W-:Y:S01]  /*7ce0*/  LEA R6, P3, R10, R4, 0x4 ;  /* 0x000000040a067211 */ /* 0x000fe200078620ff */
[-C--:B------:R-:W-:Y:S01]  /*7cf0*/  FMUL R32, R32, R155.reuse ;  /* 0x0000009b20207220 */ /* 0x080fe20000400000 */
[C---:B------:R-:W-:Y:S01]  /*7d00*/  ISETP.GT.AND P2, PT, R0.reuse, 0x8, P2 ;  /* 0x000000080000780c */ /* 0x040fe20001744270 */
[-C--:B------:R-:W-:Y:S01]  /*7d10*/  FMUL R33, R33, R155.reuse ;  /* 0x0000009b21217220 */ /* 0x080fe20000400000 */
[----:B------:R-:W-:Y:S01]  /*7d20*/  ISETP.GT.AND P0, PT, R3, 0x9, PT ;  /* 0x000000090300780c */ /* 0x000fe20003f04270 */
[----:B------:R-:W-:Y:S01]  /*7d30*/  IMAD.X R7, R11, 0x1, R5, P3 ;  /* 0x000000010b077824 */ /* 0x000fe200018e0605 */
[----:B------:R-:W-:Y:S01]  /*7d40*/  ISETP.GT.AND P5, PT, R0, RZ, P1 ;  /* 0x000000ff0000720c */ /* 0x000fe20000fa4270 */
[-C--:B------:R-:W-:Y:S01]  /*7d50*/  FMUL R34, R34, R155.reuse ;  /* 0x0000009b22227220 */ /* 0x080fe20000400000 */
[----:B------:R-:W-:Y:S01]  /*7d60*/  ISETP.GT.AND P3, PT, R0, RZ, P0 ;  /* 0x000000ff0000720c */ /* 0x000fe20000764270 */
[-C--:B------:R-:W-:Y:S01]  /*7d70*/  FMUL R35, R35, R155.reuse ;  /* 0x0000009b23237220 */ /* 0x080fe20000400000 */
[----:B------:R-:W-:Y:S01]  /*7d80*/  F2FP.F16.F32.PACK_AB R26, RZ, R26 ;  /* 0x0000001aff1a723e */ /* 0x000fe200000000ff */
[----:B------:R-:W-:Y:S01]  /*7d90*/  FMUL R36, R36, R155 ;  /* 0x0000009b24247220 */ /* 0x000fe20000400000 */
[----:B------:R-:W-:Y:S01]  /*7da0*/  F2FP.F16.F32.PACK_AB R27, RZ, R27 ;  /* 0x0000001bff1b723e */ /* 0x000fe200000000ff */
[----:B------:R-:W-:Y:S01]  /*7db0*/  FMUL R37, R37, R155 ;  /* 0x0000009b25257220 */ /* 0x000fe20000400000 */
[----:B------:R-:W-:Y:S01]  /*7dc0*/  F2FP.F16.F32.PACK_AB R28, RZ, R28 ;  /* 0x0000001cff1c723e */ /* 0x000fe200000000ff */
[----:B------:R-:W-:Y:S01]  /*7dd0*/  @P2 STG.E.U16 desc[UR36][R6.64], R26 ;  /* 0x0000001a06002986 */ /* 0x000fe2000c101524 */
[----:B------:R-:W-:Y:S01]  /*7de0*/  F2FP.F16.F32.PACK_AB R29, RZ, R29 ;  /* 0x0000001dff1d723e */ /* 0x000fe200000000ff */
[-C--:B------:R-:W-:Y:S01]  /*7df0*/  FMUL R38, R38, R155.reuse ;  /* 0x0000009b26267220 */ /* 0x080fe20000400000 */
[C---:B------:R-:W-:Y:S01]  /*7e00*/  ISETP.GT.AND P2, PT, R0.reuse, 0x8, P1 ;  /* 0x000000080000780c */ /* 0x040fe20000f44270 */
[----:B------:R-:W-:Y:S01]  /*7e10*/  @P4 STG.E.U16 desc[UR36][R6.64+0x2], R27 ;  /* 0x0000021b06004986 */ /* 0x000fe2000c101524 */
[----:B------:R-:W-:Y:S01]  /*7e20*/  ISETP.GT.AND P1, PT, R3, 0x10, PT ;  /* 0x000000100300780c */ /* 0x000fe20003f24270 */
[-C--:B------:R-:W-:Y:S01]  /*7e30*/  FMUL R39, R39, R155.reuse ;  /* 0x0000009b27277220 */ /* 0x080fe20000400000 */
[----:B------:R-:W-:Y:S01]  /*7e40*/  F2FP.F16.F32.PACK_AB R30, RZ, R30 ;  /* 0x0000001eff1e723e */ /* 0x000fe200000000ff */
[----:B------:R-:W-:Y:S01]  /*7e50*/  @P5 STG.E.U16 desc[UR36][R4.64+0x10], R28 ;  /* 0x0000101c04005986 */ /* 0x000fe2000c101524 */
[----:B------:R-:W-:Y:S01]  /*7e60*/  ISETP.GT.AND P4, PT, R0, RZ, P1 ;  /* 0x000000ff0000720c */ /* 0x000fe20000f84270 */
[----:B------:R-:W-:Y:S01]  /*7e70*/  FMUL R40, R40, R155 ;  /* 0x0000009b28287220 */ /* 0x000fe20000400000 */
[----:B------:R-:W-:Y:S01]  /*7e80*/  F2FP.F16.F32.PACK_AB R31, RZ, R31 ;  /* 0x0000001fff1f723e */ /* 0x000fe200000000ff */
[----:B------:R-:W-:Y:S01]  /*7e90*/  @P3 STG.E.U16 desc[UR36][R4.64+0x12], R29 ;  /* 0x0000121d04003986 */ /* 0x000fe2000c101524 */
[----:B------:R-:W-:Y:S01]  /*7ea0*/  ISETP.GT.AND P3, PT, R0, 0x8, P0 ;  /* 0x000000080000780c */ /* 0x000fe20000764270 */
[-C--:B------:R-:W-:Y:S01]  /*7eb0*/  FMUL R41, R41, R155.reuse ;  /* 0x0000009b29297220 */ /* 0x080fe20000400000 */
[----:B------:R-:W-:Y:S01]  /*7ec0*/  ISETP.GT.AND P0, PT, R3, 0x11, PT ;  /* 0x000000110300780c */ /* 0x000fe20003f04270 */
[----:B------:R-:W-:Y:S01]  /*7ed0*/  @P2 STG.E.U16 desc[UR36][R6.64+0x10], R30 ;  /* 0x0000101e06002986 */ /* 0x000fe2000c101524 */
[----:B------:R-:W-:Y:S01]  /*7ee0*/  F2FP.F16.F32.PACK_AB R32, RZ, R32 ;  /* 0x00000020ff20723e */ /* 0x000fe200000000ff */
[-C--:B------:R-:W-:Y:S01]  /*7ef0*/  FMUL R42, R42, R155.reuse ;  /* 0x0000009b2a2a7220 */ /* 0x080fe20000400000 */
[C---:B------:R-:W-:Y:S01]  /*7f00*/  ISETP.GT.AND P5, PT, R0.reuse, RZ, P0 ;  /* 0x000000ff0000720c */ /* 0x040fe200007a4270 */
[-C--:B------:R-:W-:Y:S01]  /*7f10*/  FMUL R43, R43, R155.reuse ;  /* 0x0000009b2b2b7220 */ /* 0x080fe20000400000 */
[----:B------:R-:W-:Y:S01]  /*7f20*/  ISETP.GT.AND P2, PT, R0, 0x8, P1 ;  /* 0x000000080000780c */ /* 0x000fe20000f44270 */
[-C--:B------:R-:W-:Y:S01]  /*7f30*/  FMUL R44, R44, R155.reuse ;  /* 0x0000009b2c2c7220 */ /* 0x080fe20000400000 */
[----:B------:R-:W-:Y:S01]  /*7f40*/  ISETP.GT.AND P1, PT, R3, 0x18, PT ;  /* 0x000000180300780c */ /* 0x000fe20003f24270 */
[----:B------:R-:W-:Y:S01]  /*7f50*/  FMUL R45, R45, R155 ;  /* 0x0000009b2d2d7220 */ /* 0x000fe20000400000 */
[----:B------:R-:W-:Y:S01]  /*7f60*/  F2FP.F16.F32.PACK_AB R33, RZ, R33 ;  /* 0x00000021ff21723e */ /* 0x000fe200000000ff */
[----:B------:R-:W-:Y:S01]  /*7f70*/  @P3 STG.E.U16 desc[UR36][R6.64+0x12], R31 ;  /* 0x0000121f06003986 */ /* 0x000fe2000c101524 */
[----:B------:R-:W-:Y:S01]  /*7f80*/  ISETP.GT.AND P3, PT, R0, 0x8, P0 ;  /* 0x000000080000780c */ /* 0x000fe20000764270 */
[-C--:B------:R-:W-:Y:S01]  /*7f90*/  FMUL R46, R46, R155.reuse ;  /* 0x0000009b2e2e7220 */ /* 0x080fe20000400000 */
[----:B------:R-:W-:Y:S01]  /*7fa0*/  ISETP.GT.AND P0, PT, R3, 0x19, PT ;  /* 0x000000190300780c */ /* 0x000fe20003f04270 */
[----:B------:R-:W-:Y:S01]  /*7fb0*/  @P4 STG.E.U16 desc[UR36][R4.64+0x20], R32 ;  /* 0x0000202004004986 */ /* 0x000fe2000c101524 */
[C---:B------:R-:W-:Y:S01]  /*7fc0*/  ISETP.GT.AND P4, PT, R0.reuse, RZ, P1 ;  /* 0x000000ff0000720c */ /* 0x040fe20000f84270 */
[-C--:B------:R-:W-:Y:S01]  /*7fd0*/  FMUL R47, R47, R155.reuse ;  /* 0x0000009b2f2f7220 */ /* 0x080fe20000400000 */
[----:B------:R-:W-:Y:S01]  /*7fe0*/  F2FP.F16.F32.PACK_AB R34, RZ, R34 ;  /* 0x00000022ff22723e */ /* 0x000fe200000000ff */
[----:B------:R-:W-:Y:S01]  /*7ff0*/  @P5 STG.E.U16 desc[UR36][R4.64+0x22], R33 ;  /* 0x0000222104005986 */ /* 0x000fe2000c101524 */
[----:B------:R-:W-:Y:S01]  /*8000*/  ISETP.GT.AND P5, PT, R0, RZ, P0 ;  /* 0x000000ff0000720c */ /* 0x000fe200007a4270 */
[----:B------:R-:W-:Y:S01]  /*8010*/  FMUL R48, R48, R155 ;  /* 0x0000009b30307220 */ /* 0x000fe20000400000 */
[----:B------:R-:W-:Y:S01]  /*8020*/  F2FP.F16.F32.PACK_AB R35, RZ, R35 ;  /* 0x00000023ff23723e */ /* 0x000fe200000000ff */
[----:B------:R-:W-:Y:S01]  /*8030*/  @P2 STG.E.U16 desc[UR36][R6.64+0x20], R34 ;  /* 0x0000202206002986 */ /* 0x000fe2000c101524 */
[----:B------:R-:W-:Y:S01]  /*8040*/  F2FP.F16.F32.PACK_AB R36, RZ, R36 ;  /* 0x00000024ff24723e */ /* 0x000fe200000000ff */
[-C--:B------:R-:W-:Y:S01]  /*8050*/  FMUL R49, R49, R155.reuse ;  /* 0x0000009b31317220 */ /* 0x080fe20000400000 */
[----:B------:R-:W-:Y:S01]  /*8060*/  ISETP.GT.AND P2, PT, R0, 0x8, P1 ;  /* 0x000000080000780c */ /* 0x000fe20000f44270 */
[----:B------:R-:W-:Y:S01]  /*8070*/  @P3 STG.E.U16 desc[UR36][R6.64+0x22], R35 ;  /* 0x0000222306003986 */ /* 0x000fe2000c101524 */
[----:B------:R-:W-:Y:S01]  /*8080*/  ISETP.GT.AND P1, PT, R3, 0x20, PT ;  /* 0x000000200300780c */ /* 0x000fe20003f24270 */
[----:B------:R-:W-:Y:S01]  /*8090*/  FMUL R50, R50, R155 ;  /* 0x0000009b32327220 */ /* 0x000fe20000400000 */
[----:B------:R-:W-:Y:S01]  /*80a0*/  F2FP.F16.F32.PACK_AB R37, RZ, R37 ;  /* 0x00000025ff25723e */ /* 0x000fe200000000ff */
[----:B------:R-:W-:Y:S01]  /*80b0*/  @P4 STG.E.U16 desc[UR36][R4.64+0x30], R36 ;  /* 0x0000302404004986 */ /* 0x000fe2000c101524 */
[C---:B------:R-:W-:Y:S01]  /*80c0*/  ISETP.GT.AND P3, PT, R0.reuse, 0x8, P0 ;  /* 0x000000080000780c */ /* 0x040fe20000764270 */
[-C--:B------:R-:W-:Y:S01]  /*80d0*/  FMUL R51, R51, R155.reuse ;  /* 0x0000009b33337220 */ /* 0x080fe20000400000 */
[----:B------:R-:W-:Y:S01]  /*80e0*/  ISETP.GT.AND P0, PT, R3, 0x21, PT ;  /* 0x000000210300780c */ /* 0x000fe20003f04270 */
[----:B------:R-:W-:Y:S01]  /*80f0*/  @P5 STG.E.U16 desc[UR36][R4.64+0x32], R37 ;  /* 0x0000322504005986 */ /* 0x000fe2000c101524 */
[----:B------:R-:W-:Y:S01]  /*8100*/  ISETP.GT.AND P4, PT, R0, RZ, P1 ;  /* 0x000000ff0000720c */ /* 0x000fe20000f84270 */
[-C--:B------:R-:W-:Y:S01]  /*8110*/  FMUL R52, R52, R155.reuse ;  /* 0x0000009b34347220 */ /* 0x080fe20000400000 */
[----:B------:R-:W-:Y:S01]  /*8120*/  F2FP.F16.F32.PACK_AB R38, RZ, R38 ;  /* 0x00000026ff26723e */ /* 0x000fe200000000ff */
[-C--:B------:R-:W-:Y:S01]  /*8130*/  FMUL R53, R53, R155.reuse ;  /* 0x0000009b35357220 */ /* 0x080fe20000400000 */
        /* <DEDUP_REMOVED lines=325> */
[----:B------:R-:W-:Y:S01]  /*9590*/  FMUL R151, R151, R155 ;  /* 0x0000009b97977220 */ /* 0x000fe20000400000 */
[----:B------:R-:W-:Y:S01]  /*95a0*/  ISETP.GT.AND P2, PT, R0, 0x8, P1 ;  /* 0x000000080000780c */ /* 0x000fe20000f44270 */
[----:B------:R-:W-:Y:S01]  /*95b0*/  @P3 STG.E.U16 desc[UR36][R6.64+0x132], R103 ;  /* 0x0001326706003986 */ /* 0x000fe2000c101524 */
[----:B------:R-:W-:-:S02]  /*95c0*/  ISETP.GT.AND P1, PT, R3, 0xa8, PT ;  /* 0x000000a80300780c */ /* 0x000fc40003f24270 */
[----:B------:R-:W-:Y:S01]  /*95d0*/  F2FP.F16.F32.PACK_AB R105, RZ, R105 ;  /* 0x00000069ff69723e */ /* 0x000fe200000000ff */
[----:B------:R-:W-:Y:S01]  /*95e0*/  @P4 STG.E.U16 desc[UR36][R4.64+0x140], R104 ;  /* 0x0001406804004986 */ /* 0x000fe2000c101524 */
[C---:B------:R-:W-:Y:S02]  /*95f0*/  ISETP.GT.AND P3, PT, R0.reuse, 0x8, P0 ;  /* 0x000000080000780c */ /* 0x040fe40000764270 */
[----:B------:R-:W-:Y:S01]  /*9600*/  ISETP.GT.AND P0, PT, R3, 0xa9, PT ;  /* 0x000000a90300780c */ /* 0x000fe20003f04270 */
[----:B------:R-:W-:Y:S01]  /*9610*/  @P5 STG.E.U16 desc[UR36][R4.64+0x142], R105 ;  /* 0x0001426904005986 */ /* 0x000fe2000c101524 */
[C---:B------:R-:W-:Y:S02]  /*9620*/  ISETP.GT.AND P4, PT, R0.reuse, RZ, P1 ;  /* 0x000000ff0000720c */ /* 0x040fe40000f84270 */
[----:B------:R-:W-:Y:S02]  /*9630*/  F2FP.F16.F32.PACK_AB R106, RZ, R106 ;  /* 0x0000006aff6a723e */ /* 0x000fe400000000ff */
[----:B------:R-:W-:-:S02]  /*9640*/  ISETP.GT.AND P5, PT, R0, RZ, P0 ;  /* 0x000000ff0000720c */ /* 0x000fc400007a4270 */
[----:B------:R-:W-:Y:S01]  /*9650*/  F2FP.F16.F32.PACK_AB R107, RZ, R107 ;  /* 0x0000006bff6b723e */ /* 0x000fe200000000ff */
[----:B------:R-:W-:Y:S01]  /*9660*/  @P2 STG.E.U16 desc[UR36][R6.64+0x140], R106 ;  /* 0x0001406a06002986 */ /* 0x000fe2000c101524 */
[----:B------:R-:W-:Y:S02]  /*9670*/  F2FP.F16.F32.PACK_AB R108, RZ, R108 ;  /* 0x0000006cff6c723e */ /* 0x000fe400000000ff */
[C---:B------:R-:W-:Y:S01]  /*9680*/  ISETP.GT.AND P2, PT, R0.reuse, 0x8, P1 ;  /* 0x000000080000780c */ /* 0x040fe20000f44270 */
[----:B------:R-:W-:Y:S01]  /*9690*/  @P3 STG.E.U16 desc[UR36][R6.64+0x142], R107 ;  /* 0x0001426b06003986 */ /* 0x000fe2000c101524 */
[----:B------:R-:W-:Y:S02]  /*96a0*/  ISETP.GT.AND P1, PT, R3, 0xb0, PT ;  /* 0x000000b00300780c */ /* 0x000fe40003f24270 */
[----:B------:R-:W-:Y:S01]  /*96b0*/  F2FP.F16.F32.PACK_AB R109, RZ, R109 ;  /* 0x0000006dff6d723e */ /* 0x000fe200000000ff */
[----:B------:R-:W-:Y:S01]  /*96c0*/  @P4 STG.E.U16 desc[UR36][R4.64+0x150], R108 ;  /* 0x0001506c04004986 */ /* 0x000fe2000c101524 */
[----:B------:R-:W-:-:S02]  /*96d0*/  ISETP.GT.AND P3, PT, R0, 0x8, P0 ;  /* 0x000000080000780c */ /* 0x000fc40000764270 */
[----:B------:R-:W-:Y:S01]  /*96e0*/  ISETP.GT.AND P0, PT, R3, 0xb1, PT ;  /* 0x000000b10300780c */ /* 0x000fe20003f04270 */
[----:B------:R-:W-:Y:S01]  /*96f0*/  @P5 STG.E.U16 desc[UR36][R4.64+0x152], R109 ;  /* 0x0001526d04005986 */ /* 0x000fe2000c101524 */
[C---:B------:R-:W-:Y:S02]  /*9700*/  ISETP.GT.AND P4, PT, R0.reuse, RZ, P1 ;  /* 0x000000ff0000720c */ /* 0x040fe40000f84270 */
[----:B------:R-:W-:Y:S02]  /*9710*/  F2FP.F16.F32.PACK_AB R110, RZ, R110 ;  /* 0x0000006eff6e723e */ /* 0x000fe400000000ff */
[----:B------:R-:W-:Y:S02]  /*9720*/  ISETP.GT.AND P5, PT, R0, RZ, P0 ;  /* 0x000000ff0000720c */ /* 0x000fe400007a4270 */
[----:B------:R-:W-:Y:S01]  /*9730*/  F2FP.F16.F32.PACK_AB R111, RZ, R111 ;  /* 0x0000006fff6f723e */ /* 0x000fe200000000ff */
[----:B------:R-:W-:Y:S01]  /*9740*/  @P2 STG.E.U16 desc[UR36][R6.64+0x150], R110 ;  /* 0x0001506e06002986 */ /* 0x000fe2000c101524 */
[----:B------:R-:W-:-:S02]  /*9750*/  F2FP.F16.F32.PACK_AB R112, RZ, R112 ;  /* 0x00000070ff70723e */ /* 0x000fc400000000ff */
[C---:B------:R-:W-:Y:S01]  /*9760*/  ISETP.GT.AND P2, PT, R0.reuse, 0x8, P1 ;  /* 0x000000080000780c */ /* 0x040fe20000f44270 */
[----:B------:R-:W-:Y:S01]  /*9770*/  @P3 STG.E.U16 desc[UR36][R6.64+0x152], R111 ;  /* 0x0001526f06003986 */ /* 0x000fe2000c101524 */
[C---:B------:R-:W-:Y:S02]  /*9780*/  ISETP.GT.AND P1, PT, R3.reuse, 0xb8, PT ;  /* 0x000000b80300780c */ /* 0x040fe40003f24270 */
[----:B------:R-:W-:Y:S01]  /*9790*/  F2FP.F16.F32.PACK_AB R113, RZ, R113 ;  /* 0x00000071ff71723e */ /* 0x000fe200000000ff */
[----:B------:R-:W-:Y:S01]  /*97a0*/  @P4 STG.E.U16 desc[UR36][R4.64+0x160], R112 ;  /* 0x0001607004004986 */ /* 0x000fe2000c101524 */
[C---:B------:R-:W-:Y:S02]  /*97b0*/  ISETP.GT.AND P3, PT, R0.reuse, 0x8, P0 ;  /* 0x000000080000780c */ /* 0x040fe40000764270 */
[----:B------:R-:W-:Y:S01]  /*97c0*/  ISETP.GT.AND P0, PT, R3, 0xb9, PT ;  /* 0x000000b90300780c */ /* 0x000fe20003f04270 */
[----:B------:R-:W-:Y:S01]  /*97d0*/  @P5 STG.E.U16 desc[UR36][R4.64+0x162], R113 ;  /* 0x0001627104005986 */ /* 0x000fe2000c101524 */
[----:B------:R-:W-:-:S02]  /*97e0*/  ISETP.GT.AND P4, PT, R0, RZ, P1 ;  /* 0x000000ff0000720c */ /* 0x000fc40000f84270 */
[----:B------:R-:W-:Y:S02]  /*97f0*/  F2FP.F16.F32.PACK_AB R114, RZ, R114 ;  /* 0x00000072ff72723e */ /* 0x000fe400000000ff */
[C---:B------:R-:W-:Y:S02]  /*9800*/  ISETP.GT.AND P5, PT, R0.reuse, RZ, P0 ;  /* 0x000000ff0000720c */ /* 0x040fe400007a4270 */
[----:B------:R-:W-:Y:S01]  /*9810*/  F2FP.F16.F32.PACK_AB R115, RZ, R115 ;  /* 0x00000073ff73723e */ /* 0x000fe200000000ff */
[----:B------:R-:W-:Y:S01]  /*9820*/  @P2 STG.E.U16 desc[UR36][R6.64+0x160], R114 ;  /* 0x0001607206002986 */ /* 0x000fe2000c101524 */
[----:B------:R-:W-:Y:S02]  /*9830*/  F2FP.F16.F32.PACK_AB R116, RZ, R116 ;  /* 0x00000074ff74723e */ /* 0x000fe400000000ff */
        /* <DEDUP_REMOVED lines=65> */
[----:B------:R-:W-:Y:S02]  /*9c50*/  ISETP.GT.AND P5, PT, R0, RZ, P0 ;  /* 0x000000ff0000720c */ /* 0x000fe400007a4270 */
[----:B------:R-:W-:Y:S02]  /*9c60*/  F2FP.F16.F32.PACK_AB R134, RZ, R134 ;  /* 0x00000086ff86723e */ /* 0x000fe400000000ff */
[----:B------:R-:W-:Y:S02]  /*9c70*/  F2FP.F16.F32.PACK_AB R135, RZ, R135 ;  /* 0x00000087ff87723e */ /* 0x000fe400000000ff */
[----:B------:R-:W-:Y:S01]  /*9c80*/  F2FP.F16.F32.PACK_AB R136, RZ, R136 ;  /* 0x00000088ff88723e */ /* 0x000fe200000000ff */
[----:B------:R-:W-:Y:S01]  /*9c90*/  @P2 STG.E.U16 desc[UR36][R6.64+0x1b0], R134 ;  /* 0x0001b08606002986 */ /* 0x000fe2000c101524 */
[----:B------:R-:W-:-:S02]  /*9ca0*/  F2FP.F16.F32.PACK_AB R137, RZ, R137 ;  /* 0x00000089ff89723e */ /* 0x000fc400000000ff */
[C---:B------:R-:W-:Y:S01]  /*9cb0*/  ISETP.GT.AND P1, PT, R0.reuse, 0x8, P1 ;  /* 0x000000080000780c */ /* 0x040fe20000f24270 */
[----:B------:R-:W-:Y:S01]  /*9cc0*/  @P3 STG.E.U16 desc[UR36][R6.64+0x1b2], R135 ;  /* 0x0001b28706003986 */ /* 0x000fe2000c101524 */
[C---:B------:R-:W-:Y:S02]  /*9cd0*/  ISETP.GT.AND P2, PT, R0.reuse, 0x8, P0 ;  /* 0x000000080000780c */ /* 0x040fe40000744270 */
[C---:B------:R-:W-:Y:S01]  /*9ce0*/  ISETP.GT.AND P0, PT, R3.reuse, 0xe9, PT ;  /* 0x000000e90300780c */ /* 0x040fe20003f04270 */
[----:B------:R-:W-:Y:S01]  /*9cf0*/  @P4 STG.E.U16 desc[UR36][R4.64+0x1c0], R136 ;  /* 0x0001c08804004986 */ /* 0x000fe2000c101524 */
[----:B------:R-:W-:Y:S02]  /*9d00*/  ISETP.GT.AND P4, PT, R3, 0xe8, PT ;  /* 0x000000e80300780c */ /* 0x000fe40003f84270 */
[----:B------:R-:W-:Y:S01]  /*9d10*/  F2FP.F16.F32.PACK_AB R138, RZ, R138 ;  /* 0x0000008aff8a723e */ /* 0x000fe200000000ff */
[----:B------:R-:W-:Y:S01]  /*9d20*/  @P5 STG.E.U16 desc[UR36][R4.64+0x1c2], R137 ;  /* 0x0001c28904005986 */ /* 0x000fe2000c101524 */
[----:B------:R-:W-:-:S02]  /*9d30*/  ISETP.GT.AND P5, PT, R0, RZ, P4 ;  /* 0x000000ff0000720c */ /* 0x000fc400027a4270 */
[----:B------:R-:W-:Y:S01]  /*9d40*/  F2FP.F16.F32.PACK_AB R139, RZ, R139 ;  /* 0x0000008bff8b723e */ /* 0x000fe200000000ff */
[----:B------:R-:W-:Y:S01]  /*9d50*/  @P1 STG.E.U16 desc[UR36][R6.64+0x1c0], R138 ;  /* 0x0001c08a06001986 */ /* 0x000fe2000c101524 */
[----:B------:R-:W-:Y:S02]  /*9d60*/  F2FP.F16.F32.PACK_AB R140, RZ, R140 ;  /* 0x0000008cff8c723e */ /* 0x000fe400000000ff */
[C---:B------:R-:W-:Y:S01]  /*9d70*/  ISETP.GT.AND P3, PT, R0.reuse, RZ, P0 ;  /* 0x000000ff0000720c */ /* 0x040fe20000764270 */
[----:B------:R-:W-:Y:S01]  /*9d80*/  @P2 STG.E.U16 desc[UR36][R6.64+0x1c2], R139 ;  /* 0x0001c28b06002986 */ /* 0x000fe2000c101524 */
[C---:B------:R-:W-:Y:S02]  /*9d90*/  ISETP.GT.AND P4, PT, R0.reuse, 0x8, P4 ;  /* 0x000000080000780c */ /* 0x040fe40002784270 */
[----:B------:R-:W-:Y:S02]  /*9da0*/  F2FP.F16.F32.PACK_AB R141, RZ, R141 ;  /* 0x0000008dff8d723e */ /* 0x000fe400000000ff */
[----:B------:R-:W-:Y:S01]  /*9db0*/  F2FP.F16.F32.PACK_AB R142, RZ, R142 ;  /* 0x0000008eff8e723e */ /* 0x000fe200000000ff */
[----:B------:R-:W-:Y:S01]  /*9dc0*/  @P5 STG.E.U16 desc[UR36][R4.64+0x1d0], R140 ;  /* 0x0001d08c04005986 */ /* 0x000fe2000c101524 */
[----:B------:R-:W-:-:S02]  /*9dd0*/  ISETP.GT.AND P5, PT, R0, 0x8, P0 ;  /* 0x000000080000780c */ /* 0x000fc400007a4270 */
[----:B------:R-:W-:Y:S02]  /*9de0*/  F2FP.F16.F32.PACK_AB R143, RZ, R143 ;  /* 0x0000008fff8f723e */ /* 0x000fe400000000ff */
[C---:B------:R-:W-:Y:S01]  /*9df0*/  ISETP.GT.AND P0, PT, R3.reuse, 0xf1, PT ;  /* 0x000000f10300780c */ /* 0x040fe20003f04270 */
[----:B------:R-:W-:Y:S01]  /*9e00*/  @P3 STG.E.U16 desc[UR36][R4.64+0x1d2], R141 ;  /* 0x0001d28d04003986 */ /* 0x000fe2000c101524 */
[----:B------:R-:W-:Y:S02]  /*9e10*/  ISETP.GT.AND P3, PT, R3, 0xf0, PT ;  /* 0x000000f00300780c */ /* 0x000fe40003f64270 */
[----:B------:R-:W-:Y:S01]  /*9e20*/  F2FP.F16.F32.PACK_AB R144, RZ, R144 ;  /* 0x00000090ff90723e */ /* 0x000fe200000000ff */
[----:B------:R-:W-:Y:S01]  /*9e30*/  @P4 STG.E.U16 desc[UR36][R6.64+0x1d0], R142 ;  /* 0x0001d08e06004986 */ /* 0x000fe2000c101524 */
[C---:B------:R-:W-:Y:S02]  /*9e40*/  ISETP.GT.AND P4, PT, R0.reuse, RZ, P3 ;  /* 0x000000ff0000720c */ /* 0x040fe40001f84270 */
[----:B------:R-:W-:Y:S01]  /*9e50*/  F2FP.F16.F32.PACK_AB R145, RZ, R145 ;  /* 0x00000091ff91723e */ /* 0x000fe200000000ff */
[----:B------:R-:W-:Y:S01]  /*9e60*/  @P5 STG.E.U16 desc[UR36][R6.64+0x1d2], R143 ;  /* 0x0001d28f06005986 */ /* 0x000fe2000c101524 */
[----:B------:R-:W-:-:S02]  /*9e70*/  ISETP.GT.AND P5, PT, R0, RZ, P0 ;  /* 0x000000ff0000720c */ /* 0x000fc400007a4270 */
[C---:B------:R-:W-:Y:S02]  /*9e80*/  ISETP.GT.AND P2, PT, R3.reuse, 0xf8, PT ;  /* 0x000000f80300780c */ /* 0x040fe40003f44270 */
[----:B------:R-:W-:Y:S02]  /*9e90*/  ISETP.GT.AND P1, PT, R3, 0xf9, PT ;  /* 0x000000f90300780c */ /* 0x000fe40003f24270 */
[C---:B------:R-:W-:Y:S02]  /*9ea0*/  ISETP.GT.AND P3, PT, R0.reuse, 0x8, P3 ;  /* 0x000000080000780c */ /* 0x040fe40001f64270 */
[C---:B------:R-:W-:Y:S01]  /*9eb0*/  ISETP.GT.AND P0, PT, R0.reuse, 0x8, P0 ;  /* 0x000000080000780c */ /* 0x040fe20000704270 */
[----:B------:R-:W-:Y:S01]  /*9ec0*/  @P4 STG.E.U16 desc[UR36][R4.64+0x1e0], R144 ;  /* 0x0001e09004004986 */ /* 0x000fe2000c101524 */
[C---:B------:R-:W-:Y:S02]  /*9ed0*/  ISETP.GT.AND P4, PT, R0.reuse, RZ, P1 ;  /* 0x000000ff0000720c */ /* 0x040fe40000f84270 */
[----:B------:R-:W-:Y:S01]  /*9ee0*/  F2FP.F16.F32.PACK_AB R146, RZ, R146 ;  /* 0x00000092ff92723e */ /* 0x000fe200000000ff */
[----:B------:R-:W-:Y:S01]  /*9ef0*/  @P5 STG.E.U16 desc[UR36][R4.64+0x1e2], R145 ;  /* 0x0001e29104005986 */ /* 0x000fe2000c101524 */
[----:B------:R-:W-:-:S02]  /*9f00*/  ISETP.GT.AND P5, PT, R0, RZ, P2 ;  /* 0x000000ff0000720c */ /* 0x000fc400017a4270 */
[C---:B------:R-:W-:Y:S02]  /*9f10*/  ISETP.GT.AND P2, PT, R0.reuse, 0x8, P2 ;  /* 0x000000080000780c */ /* 0x040fe40001744270 */
[----:B------:R-:W-:Y:S01]  /*9f20*/  F2FP.F16.F32.PACK_AB R147, RZ, R147 ;  /* 0x00000093ff93723e */ /* 0x000fe200000000ff */
[----:B------:R-:W-:Y:S01]  /*9f30*/  @P3 STG.E.U16 desc[UR36][R6.64+0x1e0], R146 ;  /* 0x0001e09206003986 */ /* 0x000fe2000c101524 */
[----:B------:R-:W-:Y:S02]  /*9f40*/  ISETP.GT.AND P1, PT, R0, 0x8, P1 ;  /* 0x000000080000780c */ /* 0x000fe40000f24270 */
[----:B------:R-:W-:Y:S01]  /*9f50*/  F2FP.F16.F32.PACK_AB R148, RZ, R148 ;  /* 0x00000094ff94723e */ /* 0x000fe200000000ff */
[----:B------:R-:W-:Y:S01]  /*9f60*/  @P0 STG.E.U16 desc[UR36][R6.64+0x1e2], R147 ;  /* 0x0001e29306000986 */ /* 0x000fe2000c101524 */
[----:B------:R-:W-:Y:S02]  /*9f70*/  F2FP.F16.F32.PACK_AB R149, RZ, R149 ;  /* 0x00000095ff95723e */ /* 0x000fe400000000ff */
[----:B------:R-:W-:Y:S01]  /*9f80*/  F2FP.F16.F32.PACK_AB R150, RZ, R150 ;  /* 0x00000096ff96723e */ /* 0x000fe200000000ff */
[----:B------:R-:W-:Y:S01]  /*9f90*/  @P5 STG.E.U16 desc[UR36][R4.64+0x1f0], R148 ;  /* 0x0001f09404005986 */ /* 0x000fe2000c101524 */
[----:B------:R-:W-:-:S03]  /*9fa0*/  F2FP.F16.F32.PACK_AB R151, RZ, R151 ;  /* 0x00000097ff97723e */ /* 0x000fc600000000ff */
[----:B------:R0:W-:Y:S02]  /*9fb0*/  @P4 STG.E.U16 desc[UR36][R4.64+0x1f2], R149 ;  /* 0x0001f29504004986 */ /* 0x0001e4000c101524 */
[----:B0-----:R-:W-:Y:S02]  /*9fc0*/  @P2 IMAD.MOV.U32 R4, RZ, RZ, R6 ;  /* 0x000000ffff042224 */ /* 0x001fe400078e0006 */
[----:B------:R-:W-:-:S05]  /*9fd0*/  @P2 IMAD.MOV.U32 R5, RZ, RZ, R7 ;  /* 0x000000ffff052224 */ /* 0x000fca00078e0007 */
[----:B------:R0:W-:Y:S04]  /*9fe0*/  @P2 STG.E.U16 desc[UR36][R4.64+0x1f0], R150 ;  /* 0x0001f09604002986 */ /* 0x0001e8000c101524 */
[----:B------:R0:W-:Y:S02]  /*9ff0*/  @P1 STG.E.U16 desc[UR36][R6.64+0x1f2], R151 ;  /* 0x0001f29706001986 */ /* 0x0001e4000c101524 */
.L_x_286:
[----:B------:R-:W-:Y:S05]  /*a000*/  BSYNC B0 ;  /* 0x0000000000007941 */ /* 0x000fea0003800000 */
.L_x_32:
[----:B------:R-:W-:Y:S01]  /*a010*/  ULDC UR4, c[0x0][0xc] ;  /* 0x0000030000047ab9 */ /* 0x000fe20000000800 */
[----:B------:R-:W-:Y:S01]  /*a020*/  ULDC UR5, c[0x0][0x10] ;  /* 0x0000040000057ab9 */ /* 0x000fe20000000800 */
[----:B0-----:R-:W0:Y:S01]  /*a030*/  LDC R3, c[0x0][0x14] ;  /* 0x00000500ff037b82 */ /* 0x001e220000000800 */
[----:B------:R-:W-:Y:S01]  /*a040*/  UIMAD.WIDE.U32 UR4, UR4, UR5, URZ ;  /* 0x00000005040472a5 */ /* 0x000fe2000f8e003f */
[----:B------:R-:W-:Y:S01]  /*a050*/  PRMT R0, RZ, 0x7610, R0 ;  /* 0x00007610ff007816 */ /* 0x000fe20000000000 */
[----:B------:R-:W-:Y:S02]  /*a060*/  IMAD.MOV.U32 R153, RZ, RZ, -0x1 ;  /* 0xffffffffff997424 */ /* 0x000fe400078e00ff */
[----:B------:R-:W-:Y:S02]  /*a070*/  IMAD.MOV.U32 R23, RZ, RZ, -0x1 ;  /* 0xffffffffff177424 */ /* 0x000fe400078e00ff */
[----:B0-----:R-:W-:-:S04]  /*a080*/  IMAD.WIDE.U32 R16, R3, UR4, R16 ;  /* 0x0000000403107c25 */ /* 0x001fc8000f8e0010 */
[----:B------:R-:W-:Y:S01]  /*a090*/  IMAD R3, R3, UR5, RZ ;  /* 0x0000000503037c24 */ /* 0x000fe2000f8e02ff */
[----:B------:R-:W-:Y:S02]  /*a0a0*/  ULDC.64 UR4, c[0x0][0x650] ;  /* 0x0001940000047ab9 */ /* 0x000fe40000000a00 */
[----:B------:R-:W-:Y:S01]  /*a0b0*/  ISETP.GE.U32.AND P0, PT, R16, UR4, PT ;  /* 0x0000000410007c0c */ /* 0x000fe2000bf06070 */
[----:B------:R-:W-:-:S05]  /*a0c0*/  IMAD.IADD R17, R17, 0x1, R3 ;  /* 0x0000000111117824 */ /* 0x000fca00078e0203 */
[----:B------:R-:W-:-:S13]  /*a0d0*/  ISETP.GE.U32.AND.EX P0, PT, R17, UR5, PT, P0 ;  /* 0x0000000511007c0c */ /* 0x000fda000bf06100 */
[----:B------:R-:W-:Y:S05]  /*a0e0*/  @P0 BRA `(.L_x_287) ;  /* 0x0000000400640947 */ /* 0x000fea0003800000 */
[----:B------:R-:W0:Y:S01]  /*a0f0*/  S2R R12, SR_CTAID.X ;  /* 0x00000000000c7919 */ /* 0x000e220000002500 */
[----:B------:R-:W0:Y:S01]  /*a100*/  LDC.64 R10, c[0x0][0x628] ;  /* 0x00018a00ff0a7b82 */ /* 0x000e220000000a00 */
[----:B------:R-:W-:Y:S01]  /*a110*/  ULDC UR4, c[0x0][0x150] ;  /* 0x0000540000047ab9 */ /* 0x000fe20000000800 */
[----:B-1234-:R-:W-:Y:S01]  /*a120*/  IMAD.MOV.U32 R8, RZ, RZ, R16 ;  /* 0x000000ffff087224 */ /* 0x01efe200078e0010 */
[----:B-----5:R-:W1:Y:S01]  /*a130*/  S2R R24, SR_CTAID.Y ;  /* 0x0000000000187919 */ /* 0x020e620000002600 */
[----:B------:R-:W-:-:S04]  /*a140*/  IMAD.MOV.U32 R9, RZ, RZ, R17 ;  /* 0x000000ffff097224 */ /* 0x000fc800078e0011 */
[----:B------:R-:W2:Y:S08]  /*a150*/  LDC R21, c[0x0][0x144] ;  /* 0x00005100ff157b82 */ /* 0x000eb00000000800 */
[----:B------:R-:W3:Y:S08]  /*a160*/  LDC R0, c[0x0][0x630] ;  /* 0x00018c00ff007b82 */ /* 0x000ef00000000800 */
[----:B------:R-:W4:Y:S01]  /*a170*/  LDC.64 R14, c[0x0][0x620] ;  /* 0x00018800ff0e7b82 */ /* 0x000f220000000a00 */
[----:B0-----:R-:W-:-:S04]  /*a180*/  ISETP.NE.U32.AND P0, PT, R10, RZ, PT ;  /* 0x000000ff0a00720c */ /* 0x001fc80003f05070 */
[----:B------:R-:W-:Y:S02]  /*a190*/  ISETP.NE.AND.EX P0, PT, R11, RZ, PT, P0 ;  /* 0x000000ff0b00720c */ /* 0x000fe40003f05300 */
[----:B------:R-:W-:-:S05]  /*a1a0*/  I2FP.F32.U32 R3, R12 ;  /* 0x0000000c00037245 */ /* 0x000fca0000201000 */
[----:B------:R-:W-:-:S04]  /*a1b0*/  FMUL R3, R3, UR4 ;  /* 0x0000000403037c20 */ /* 0x000fc80008400000 */
[----:B------:R0:W0:Y:S02]  /*a1c0*/  F2I.U32.TRUNC.NTZ R20, R3 ;  /* 0x0000000300147305 */ /* 0x000024000020f000 */
[----:B-123--:R-:W-:Y:S05]  /*a1d0*/  @!P0 BRA `(.L_x_288) ;  /* 0x0000000000288947 */ /* 0x00efea0003800000 */
[----:B0-----:R-:W0:Y:S02]  /*a1e0*/  LDC R3, c[0x0][0x634] ;  /* 0x00018d00ff037b82 */ /* 0x001e240000000800 */
        /* <DEDUP_REMOVED lines=9> */
.L_x_288:
[----:B------:R-:W1:Y:S01]  /*a280*/  LDC.64 R28, c[0x0][0x640] ;  /* 0x00019000ff1c7b82 */ /* 0x000e620000000a00 */
[-CC-:B------:R-:W-:Y:S01]  /*a290*/  SHF.R.U64 R23, R8, R0.reuse, R9.reuse ;  /* 0x0000000008177219 */ /* 0x180fe20000001209 */
[----:B0-----:R-:W-:Y:S01]  /*a2a0*/  IMAD.MOV R20, RZ, RZ, -R20 ;  /* 0x000000ffff147224 */ /* 0x001fe200078e0a14 */
[----:B------:R-:W-:Y:S01]  /*a2b0*/  SHF.R.U32.HI R0, RZ, R0, R9 ;  /* 0x00000000ff007219 */ /* 0x000fe20000011609 */
[----:B------:R-:W-:Y:S01]  /*a2c0*/  ULDC UR4, c[0x0][0x154] ;  /* 0x0000550000047ab9 */ /* 0x000fe20000000800 */
[----:B------:R-:W-:Y:S01]  /*a2d0*/  IADD3 R3, P0, RZ, -R23, RZ ;  /* 0x80000017ff037210 */ /* 0x000fe20007f1e0ff */
[----:B------:R-:W-:Y:S02]  /*a2e0*/  IMAD R21, R21, R20, R12 ;  /* 0x0000001415157224 */ /* 0x000fe400078e020c */
[----:B------:R-:W0:Y:S01]  /*a2f0*/  LDC R6, c[0x0][0x618] ;  /* 0x00018600ff067b82 */ /* 0x000e220000000800 */
[----:B------:R-:W-:Y:S02]  /*a300*/  IMAD.MOV.U32 R7, RZ, RZ, 0x1 ;  /* 0x00000001ff077424 */ /* 0x000fe400078e00ff */
[----:B------:R-:W-:-:S04]  /*a310*/  IMAD.X R5, RZ, RZ, ~R0, P0 ;  /* 0x000000ffff057224 */ /* 0x000fc800000e0e00 */
[-C--:B----4-:R-:W-:Y:S01]  /*a320*/  IMAD R0, R5, R14.reuse, RZ ;  /* 0x0000000e05007224 */ /* 0x090fe200078e02ff */
[----:B------:R-:W2:Y:S01]  /*a330*/  LDC R8, c[0x0][0x608] ;  /* 0x00018200ff087b82 */ /* 0x000ea20000000800 */
[----:B------:R-:W-:-:S04]  /*a340*/  IMAD.WIDE.U32 R4, R3, R14, R16 ;  /* 0x0000000e03047225 */ /* 0x000fc800078e0010 */
[----:B------:R-:W-:Y:S01]  /*a350*/  IMAD R3, R3, R15, R0 ;  /* 0x0000000f03037224 */ /* 0x000fe200078e0200 */
[----:B------:R-:W-:Y:S02]  /*a360*/  I2FP.F32.U32 R0, R24 ;  /* 0x0000001800007245 */ /* 0x000fe40000201000 */
[----:B------:R-:W3:Y:S01]  /*a370*/  LDC R26, c[0x0][0x658] ;  /* 0x00019600ff1a7b82 */ /* 0x000ee20000000800 */
[----:B------:R-:W-:Y:S01]  /*a380*/  IMAD.IADD R3, R5, 0x1, R3 ;  /* 0x0000000105037824 */ /* 0x000fe200078e0203 */
[----:B-1----:R-:W-:Y:S01]  /*a390*/  ISETP.NE.U32.AND P0, PT, R28, RZ, PT ;  /* 0x000000ff1c00720c */ /* 0x002fe20003f05070 */
[----:B------:R-:W-:Y:S01]  /*a3a0*/  FMUL R0, R0, UR4 ;  /* 0x0000000400007c20 */ /* 0x000fe20008400000 */
[----:B------:R-:W-:Y:S02]  /*a3b0*/  IMAD.MOV.U32 R5, RZ, RZ, -0x1 ;  /* 0xffffffffff057424 */ /* 0x000fe400078e00ff */
[----:B------:R-:W-:Y:S01]  /*a3c0*/  ISETP.NE.AND.EX P0, PT, R29, RZ, PT, P0 ;  /* 0x000000ff1d00720c */ /* 0x000fe20003f05300 */
[----:B------:R1:W4:Y:S01]  /*a3d0*/  F2I.U32.TRUNC.NTZ R13, R0 ;  /* 0x00000000000d7305 */ /* 0x000322000020f000 */
[----:B------:R-:W1:Y:S01]  /*a3e0*/  LDC R15, c[0x0][0x148] ;  /* 0x00005200ff0f7b82 */ /* 0x000e620000000800 */
[----:B0-----:R-:W-:-:S02]  /*a3f0*/  SHF.R.U64 R12, R4, R6, R3 ;  /* 0x00000006040c7219 */ /* 0x001fc40000001203 */
[----:B------:R-:W-:-:S05]  /*a400*/  SHF.R.U32.HI R3, RZ, R6, R3 ;  /* 0x00000006ff037219 */ /* 0x000fca0000011603 */
[----:B------:R-:W0:Y:S01]  /*a410*/  LDC R20, c[0x0][0x600] ;  /* 0x00018000ff147b82 */ /* 0x000e220000000800 */
[-CC-:B--2---:R-:W-:Y:S02]  /*a420*/  SHF.R.U64 R10, R12, R8.reuse, R3.reuse ;  /* 0x000000080c0a7219 */ /* 0x184fe40000001203 */
[----:B------:R-:W-:-:S05]  /*a430*/  SHF.R.U32.HI R3, RZ, R8, R3 ;  /* 0x00000008ff037219 */ /* 0x000fca0000011603 */
[----:B------:R-:W2:Y:S01]  /*a440*/  LDC R27, c[0x0][0x648] ;  /* 0x00019200ff1b7b82 */ /* 0x000ea20000000800 */
[-C--:B---3--:R-:W-:Y:S02]  /*a450*/  SHF.L.U32 R4, R5, R26.reuse, RZ ;  /* 0x0000001a05047219 */ /* 0x088fe400000006ff */
[--C-:B------:R-:W-:Y:S02]  /*a460*/  SHF.R.U64 R14, R10, R26, R3.reuse ;  /* 0x0000001a0a0e7219 */ /* 0x100fe40000001203 */
[----:B------:R-:W-:Y:S02]  /*a470*/  LOP3.LUT R25, RZ, R4, RZ, 0x33, !PT ;  /* 0x00000004ff197212 */ /* 0x000fe400078e33ff */
[-C--:B------:R-:W-:Y:S01]  /*a480*/  SHF.R.U32.HI R5, RZ, R26.reuse, R3 ;  /* 0x0000001aff057219 */ /* 0x080fe20000011603 */
[----:B------:R-:W3:Y:S01]  /*a490*/  LDC R30, c[0x0][0x638] ;  /* 0x00018e00ff1e7b82 */ /* 0x000ee20000000800 */
[----:B------:R-:W-:Y:S01]  /*a4a0*/  SHF.L.U32 R154, R7, R26, RZ ;  /* 0x0000001a079a7219 */ /* 0x000fe200000006ff */
[----:B------:R-:W-:-:S06]  /*a4b0*/  IMAD.MOV.U32 R4, RZ, RZ, R14 ;  /* 0x000000ffff047224 */ /* 0x000fcc00078e000e */
[----:B------:R-:W0:Y:S01]  /*a4c0*/  LDC R31, c[0x0][0x610] ;  /* 0x00018400ff1f7b82 */ /* 0x000e220000000800 */
[----:B----4-:R-:W-:Y:S05]  /*a4d0*/  @!P0 BRA `(.L_x_289) ;  /* 0x0000000000288947 */ /* 0x010fea0003800000 */
        /* <DEDUP_REMOVED lines=10> */
.L_x_289:
[----:B------:R-:W-:Y:S01]  /*a580*/  ISETP.NE.AND P0, PT, R2, 0x1, PT ;  /* 0x000000010200780c */ /* 0x000fe20003f05270 */
[----:B0-----:R-:W-:Y:S01]  /*a590*/  VIADD R7, R20, 0xffffffff ;  /* 0xffffffff14077836 */ /* 0x001fe20000000000 */
[----:B-12---:R-:W-:Y:S01]  /*a5a0*/  SHF.R.U64 R0, R4, R27, R5 ;  /* 0x0000001b04007219 */ /* 0x006fe20000001205 */
[----:B------:R-:W-:Y:S01]  /*a5b0*/  IMAD.MOV R13, RZ, RZ, -R13 ;  /* 0x000000ffff0d7224 */ /* 0x000fe200078e0a0d */
[----:B------:R-:W-:Y:S01]  /*a5c0*/  LOP3.LUT R5, R10, R25, RZ, 0xc0, !PT ;  /* 0x000000190a057212 */ /* 0x000fe200078ec0ff */
[----:B------:R-:W-:Y:S02]  /*a5d0*/  IMAD.MOV.U32 R4, RZ, RZ, 0x1 ;  /* 0x00000001ff047424 */ /* 0x000fe400078e00ff */
[----:B------:R-:W-:Y:S02]  /*a5e0*/  IMAD.MOV R3, RZ, RZ, -R0 ;  /* 0x000000ffff037224 */ /* 0x000fe400078e0a00 */
[----:B------:R-:W-:Y:S01]  /*a5f0*/  IMAD R154, R154, R0, R5 ;  /* 0x000000009a9a7224 */ /* 0x000fe200078e0205 */
[----:B------:R-:W-:Y:S01]  /*a600*/  LOP3.LUT R5, R12, R7, RZ, 0xc0, !PT ;  /* 0x000000070c057212 */ /* 0x000fe200078ec0ff */
[----:B---3--:R-:W-:-:S02]  /*a610*/  IMAD R0, R3, R30, R14 ;  /* 0x0000001e03007224 */ /* 0x008fc400078e020e */
[----:B------:R-:W-:Y:S02]  /*a620*/  @P0 IMAD R21, R15, R13, R24 ;  /* 0x0000000d0f150224 */ /* 0x000fe400078e0218 */
[----:B------:R-:W-:Y:S01]  /*a630*/  IMAD R3, R0, R20, R5 ;  /* 0x0000001400037224 */ /* 0x000fe200078e0205 */
[----:B------:R-:W-:Y:S01]  /*a640*/  PRMT R0, R4, 0x7610, R0 ;  /* 0x0000761004007816 */ /* 0x000fe20000000000 */
[----:B------:R-:W-:-:S05]  /*a650*/  IMAD R154, R154, R31, R21 ;  /* 0x0000001f9a9a7224 */ /* 0x000fca00078e0215 */
[----:B------:R-:W-:Y:S02]  /*a660*/  SEL R153, R3, R154, !P0 ;  /* 0x0000009a03997207 */ /* 0x000fe40004000000 */
[----:B------:R-:W-:-:S07]  /*a670*/  SEL R154, R154, R3, !P0 ;  /* 0x000000039a9a7207 */ /* 0x000fce0004000000 */
.L_x_287:
[----:B------:R-:W-:-:S13]  /*a680*/  LOP3.LUT P0, RZ, R0, 0xff, RZ, 0xc0, !PT ;  /* 0x000000ff00ff7812 */ /* 0x000fda000780c0ff */
[----:B------:R-:W-:Y:S05]  /*a690*/  @P0 BRA `(.L_x_290) ;  /* 0xffffff6800d00947 */ /* 0x000fea000383ffff */
[----:B------:R-:W-:Y:S05]  /*a6a0*/  EXIT ;  /* 0x000000000000794d */ /* 0x000fea0003800000 */
.L_x_7:
        /* <DEDUP_REMOVED lines=26> */
.L_x_292:
[----:B------:R-:W0:Y:S01]  /*a850*/  LDC.64 R28, c[0x0][0x640] ;  /* 0x00019000ff1c7b82 */ /* 0x000e220000000a00 */
[-CC-:B------:R-:W-:Y:S01]  /*a860*/  SHF.R.U64 R22, R12, R6.reuse, R13.reuse ;  /* 0x000000060c167219 */ /* 0x180fe2000000120d */
[----:B------:R-:W-:Y:S01]  /*a870*/  IMAD.MOV.U32 R30, RZ, RZ, 0x1 ;  /* 0x00000001ff1e7424 */ /* 0x000fe200078e00ff */
[----:B------:R-:W-:Y:S02]  /*a880*/  SHF.R.U32.HI R6, RZ, R6, R13 ;  /* 0x00000006ff067219 */ /* 0x000fe4000001160d */
        /* <DEDUP_REMOVED lines=8> */
[----:B------:R-:W-:Y:S01]  /*a910*/  IMAD.IADD R9, R9, 0x1, R11 ;  /* 0x0000000109097824 */ /* 0x000fe200078e020b */
[----:B0-----:R-:W-:-:S04]  /*a920*/  ISETP.NE.U32.AND P0, PT, R28, RZ, PT ;  /* 0x000000ff1c00720c */ /* 0x001fc80003f05070 */
[----:B------:R-:W-:Y:S02]  /*a930*/  ISETP.NE.AND.EX P0, PT, R29, RZ, PT, P0 ;  /* 0x000000ff1d00720c */ /* 0x000fe40003f05300 */
[----:B------:R-:W0:Y:S01]  /*a940*/  LDC R20, c[0x0][0x600] ;  /* 0x00018000ff147b82 */ /* 0x000e220000000800 */
[-CC-:B-1----:R-:W-:Y:S01]  /*a950*/  SHF.R.U64 R14, R8, R10.reuse, R9.reuse ;  /* 0x0000000a080e7219 */ /* 0x182fe20000001209 */
[----:B------:R-:W-:Y:S01]  /*a960*/  IMAD.MOV.U32 R8, RZ, RZ, -0x1 ;  /* 0xffffffffff087424 */ /* 0x000fe200078e00ff */
[----:B------:R-:W-:-:S05]  /*a970*/  SHF.R.U32.HI R9, RZ, R10, R9 ;  /* 0x0000000aff097219 */ /* 0x000fca0000011609 */
[----:B------:R-:W1:Y:S01]  /*a980*/  LDC R26, c[0x0][0x648] ;  /* 0x00019200ff1a7b82 */ /* 0x000e620000000800 */
[-CC-:B--2---:R-:W-:Y:S02]  /*a990*/  SHF.R.U64 R21, R14, R12.reuse, R9.reuse ;  /* 0x0000000c0e157219 */ /* 0x184fe40000001209 */
[----:B------:R-:W-:-:S05]  /*a9a0*/  SHF.R.U32.HI R6, RZ, R12, R9 ;  /* 0x0000000cff067219 */ /* 0x000fca0000011609 */
[----:B------:R-:W2:Y:S01]  /*a9b0*/  LDC R27, c[0x0][0x638] ;  /* 0x00018e00ff1b7b82 */ /* 0x000ea20000000800 */
[-C--:B---3--:R-:W-:Y:S02]  /*a9c0*/  SHF.L.U32 R8, R8, R25.reuse, RZ ;  /* 0x0000001908087219 */ /* 0x088fe400000006ff */
[-CC-:B------:R-:W-:Y:S02]  /*a9d0*/  SHF.R.U64 R23, R21, R25.reuse, R6.reuse ;  /* 0x0000001915177219 */ /* 0x180fe40000001206 */
[----:B------:R-:W-:Y:S02]  /*a9e0*/  LOP3.LUT R32, RZ, R8, RZ, 0x33, !PT ;  /* 0x00000008ff207212 */ /* 0x000fe400078e33ff */
[----:B------:R-:W-:Y:S01]  /*a9f0*/  SHF.R.U32.HI R9, RZ, R25, R6 ;  /* 0x00000019ff097219 */ /* 0x000fe20000011606 */
[----:B------:R-:W3:Y:S01]  /*aa00*/  LDC R31, c[0x0][0x610] ;  /* 0x00018400ff1f7b82 */ /* 0x000ee20000000800 */
[----:B------:R-:W-:Y:S01]  /*aa10*/  IMAD.MOV.U32 R8, RZ, RZ, R23 ;  /* 0x000000ffff087224 */ /* 0x000fe200078e0017 */
[----:B------:R-:W-:Y:S06]  /*aa20*/  @!P0 BRA `(.L_x_293) ;  /* 0x0000000000288947 */ /* 0x000fec0003800000 */
        /* <DEDUP_REMOVED lines=10> */
.L_x_293:
[----:B------:R-:W-:Y:S02]  /*aad0*/  ISETP.NE.AND P0, PT, R2, 0x1, PT ;  /* 0x000000010200780c */ /* 0x000fe40003f05270 */
[----:B-1----:R-:W-:Y:S01]  /*aae0*/  SHF.R.U64 R6, R8, R26, R9 ;  /* 0x0000001a08067219 */ /* 0x002fe20000001209 */
[----:B0-----:R-:W-:Y:S01]  /*aaf0*/  VIADD R9, R20, 0xffffffff ;  /* 0xffffffff14097836 */ /* 0x001fe20000000000 */
[----:B------:R-:W-:Y:S02]  /*ab00*/  SHF.L.U32 R30, R30, R25, RZ ;  /* 0x000000191e1e7219 */ /* 0x000fe400000006ff */
[----:B------:R-:W-:Y:S01]  /*ab10*/  LOP3.LUT R5, R21, R32, RZ, 0xc0, !PT ;  /* 0x0000002015057212 */ /* 0x000fe200078ec0ff */
[----:B------:R-:W-:-:S04]  /*ab20*/  IMAD.MOV R8, RZ, RZ, -R6 ;  /* 0x000000ffff087224 */ /* 0x000fc800078e0a06 */
[----:B------:R-:W-:Y:S01]  /*ab30*/  IMAD R6, R30, R6, R5 ;  /* 0x000000061e067224 */ /* 0x000fe200078e0205 */
[----:B------:R-:W-:Y:S01]  /*ab40*/  LOP3.LUT R5, R14, R9, RZ, 0xc0, !PT ;  /* 0x000000090e057212 */ /* 0x000fe200078ec0ff */
[----:B------:R-:W-:Y:S02]  /*ab50*/  @P0 IMAD R3, R7, R24, R4 ;  /* 0x0000001807030224 */ /* 0x000fe400078e0204 */
[----:B--2---:R-:W-:Y:S02]  /*ab60*/  IMAD R4, R8, R27, R23 ;  /* 0x0000001b08047224 */ /* 0x004fe400078e0217 */
[----:B---3--:R-:W-:Y:S02]  /*ab70*/  IMAD R3, R6, R31, R3 ;  /* 0x0000001f06037224 */ /* 0x008fe400078e0203 */
[----:B------:R-:W-:Y:S02]  /*ab80*/  IMAD R4, R4, R20, R5 ;  /* 0x0000001404047224 */ /* 0x000fe400078e0205 */
[----:B------:R-:W-:-:S02]  /*ab90*/  IMAD.MOV.U32 R8, RZ, RZ, 0x1 ;  /* 0x00000001ff087424 */ /* 0x000fc400078e00ff */
[----:B------:R-:W-:Y:S01]  /*aba0*/  IMAD.MOV.U32 R6, RZ, RZ, R22 ;  /* 0x000000ffff067224 */ /* 0x000fe200078e0016 */
[----:B------:R-:W-:Y:S02]  /*abb0*/  SEL R20, R4, R3, !P0 ;  /* 0x0000000304147207 */ /* 0x000fe40004000000 */
[----:B------:R-:W-:-:S07]  /*abc0*/  SEL R21, R3, R4, !P0 ;  /* 0x0000000403157207 */ /* 0x000fce0004000000 */
.L_x_291:
[----:B------:R-:W-:-:S08]  /*abd0*/  NOP ;  /* 0x0000000000007918 */ /* 0x000fd00000000000 */
[----:B------:R-:W0:-:S00]  /*abe0*/  USETMAXREG.DEALLOC.CTAPOOL 0x28 ;  /* 0x00000028000079c8 */ /* 0x000e0000080e0500 */
[----:B0-----:R-:W-:-:S13]  /*abf0*/  ISETP.NE.AND P0, PT, R0, RZ, PT ;  /* 0x000000ff0000720c */ /* 0x001fda0003f05270 */
[----:B------:R-:W-:Y:S05]  /*ac00*/  @P0 EXIT ;  /* 0x000000000000094d */ /* 0x000fea0003800000 */
[----:B------:R-:W-:Y:S01]  /*ac10*/  LOP3.LUT P0, RZ, R8, 0xff, RZ, 0xc0, !PT ;  /* 0x000000ff08ff7812 */ /* 0x000fe2000780c0ff */
[----:B------:R-:W-:Y:S02]  /*ac20*/  IMAD.MOV.U32 R0, RZ, RZ, 0x1 ;  /* 0x00000001ff007424 */ /* 0x000fe400078e00ff */
[----:B------:R-:W-:-:S10]  /*ac30*/  IMAD.MOV.U32 R3, RZ, RZ, RZ ;  /* 0x000000ffff037224 */ /* 0x000fd400078e00ff */
[----:B------:R-:W-:Y:S05]  /*ac40*/  @!P0 BRA `(.L_x_294) ;  /* 0x0000000c00788947 */ /* 0x000fea0003800000 */
[----:B------:R-:W0:Y:S01]  /*ac50*/  LDC R0, c[0x0][0x28c] ;  /* 0x0000a300ff007b82 */ /* 0x000e220000000800 */
[----:B------:R-:W1:Y:S01]  /*ac60*/  S2R R9, SR_CgaCtaId ;  /* 0x0000000000097919 */ /* 0x000e620000008800 */
[----:B------:R-:W-:Y:S01]  /*ac70*/  ULDC UR5, c[0x0][0x658] ;  /* 0x0001960000057ab9 */ /* 0x000fe20000000800 */
[----:B------:R-:W-:Y:S01]  /*ac80*/  UMOV UR7, 0xffffffff ;  /* 0xffffffff00077882 */ /* 0x000fe20000000000 */
[----:B------:R-:W-:Y:S01]  /*ac90*/  ULDC UR6, c[0x0][0xc] ;  /* 0x0000030000067ab9 */ /* 0x000fe20000000800 */
[----:B------:R-:W-:Y:S01]  /*aca0*/  USHF.L.U32 UR9, UR7, UR5, URZ ;  /* 0x0000000507097299 */ /* 0x000fe2000800063f */
[----:B------:R-:W-:Y:S01]  /*acb0*/  BSSY B0, `(.L_x_294) ;  /* 0x00000d7000007945 */ /* 0x000fe20003800000 */
[----:B------:R-:W-:Y:S01]  /*acc0*/  UMOV UR8, 0x1 ;  /* 0x0000000100087882 */ /* 0x000fe20000000000 */
[----:B------:R-:W-:Y:S01]  /*acd0*/  ULDC UR7, c[0x0][0x10] ;  /* 0x0000040000077ab9 */ /* 0x000fe20000000800 */
[----:B------:R-:W-:Y:S01]  /*ace0*/  USHF.L.U32 UR5, UR8, UR5, URZ ;  /* 0x0000000508057299 */ /* 0x000fe2000800063f */
[----:B------:R-:W-:Y:S01]  /*acf0*/  IMAD.MOV.U32 R10, RZ, RZ, 0x1 ;  /* 0x00000001ff0a7424 */ /* 0x000fe200078e00ff */
[----:B------:R-:W-:Y:S01]  /*ad00*/  UIMAD.WIDE.U32 UR6, UR6, UR7, URZ ;  /* 0x00000007060672a5 */ /* 0x000fe2000f8e003f */
[----:B------:R-:W-:Y:S01]  /*ad10*/  LOP3.LUT R13, R19, 0x2, RZ, 0xfc, !PT ;  /* 0x00000002130d7812 */ /* 0x000fe200078efcff */
[----:B------:R-:W-:Y:S01]  /*ad20*/  ULDC UR8, c[0x0][0x14] ;  /* 0x0000050000087ab9 */ /* 0x000fe20000000800 */
[----:B------:R-:W-:Y:S01]  /*ad30*/  ULDC UR4, c[0x0][0x600] ;  /* 0x0001800000047ab9 */ /* 0x000fe20000000800 */
[----:B------:R-:W-:-:S02]  /*ad40*/  UIMAD.WIDE.U32 UR30, UR6, UR8, URZ ;  /* 0x00000008061e72a5 */ /* 0x000fc4000f8e003f */
[----:B------:R-:W-:Y:S02]  /*ad50*/  UIMAD UR7, UR7, UR8, URZ ;  /* 0x00000008070772a4 */ /* 0x000fe4000f8e023f */
[----:B------:R-:W-:Y:S02]  /*ad60*/  UIADD3 UR4, UR4, -0x1, URZ ;  /* 0xffffffff04047890 */ /* 0x000fe4000fffe03f */
[----:B------:R-:W-:Y:S02]  /*ad70*/  ULOP3.LUT UR6, URZ, UR9, URZ, 0x33, !UPT ;  /* 0x000000093f067292 */ /* 0x000fe4000f8e333f */
[----:B------:R-:W-:Y:S01]  /*ad80*/  UIADD3 UR7, UR31, UR7, URZ ;  /* 0x000000071f077290 */ /* 0x000fe2000fffe03f */
[----:B0-----:R-:W-:Y:S01]  /*ad90*/  VIADD R0, R0, 0x7f ;  /* 0x0000007f00007836 */ /* 0x001fe20000000000 */
[----:B------:R-:W-:-:S04]  /*ada0*/  ULDC.64 UR38, c[0x0][0x198] ;  /* 0x0000660000267ab9 */ /* 0x000fc80000000a00 */
[----:B------:R-:W-:-:S04]  /*adb0*/  SHF.R.S32.HI R3, RZ, 0x1f, R0 ;  /* 0x0000001fff037819 */ /* 0x000fc80000011400 */
[----:B------:R-:W-:Y:S01]  /*adc0*/  LEA.HI R8, R3, R0, RZ, 0x7 ;  /* 0x0000000003087211 */ /* 0x000fe200078f38ff */
[----:B-1----:R-:W-:Y:S02]  /*add0*/  IMAD.SHL.U32 R11, R9, 0x40, RZ ;  /* 0x00000040090b7824 */ /* 0x002fe400078e00ff */
[----:B------:R-:W-:Y:S01]  /*ade0*/  IMAD.MOV.U32 R0, RZ, RZ, 0x1 ;  /* 0x00000001ff007424 */ /* 0x000fe200078e00ff */
[----:B------:R-:W-:Y:S01]  /*adf0*/  SHF.R.S32.HI R8, RZ, 0x7, R8 ;  /* 0x00000007ff087819 */ /* 0x000fe20000011408 */
[----:B------:R-:W-:Y:S01]  /*ae00*/  IMAD.MOV.U32 R3, RZ, RZ, RZ ;  /* 0x000000ffff037224 */ /* 0x000fe200078e00ff */
[----:B------:R-:W-:Y:S01]  /*ae10*/  LOP3.LUT R11, R11, 0xc0, RZ, 0xc0, !PT ;  /* 0x000000c00b0b7812 */ /* 0x000fe200078ec0ff */
[----:B------:R-:W-:Y:S02]  /*ae20*/  IMAD.SHL.U32 R9, R9, 0x1000, RZ ;  /* 0x0000100009097824 */ /* 0x000fe400078e00ff */
[----:B------:R-:W-:-:S07]  /*ae30*/  VIADD R12, R8, 0x1 ;  /* 0x00000001080c7836 */ /* 0x000fce0000000000 */
.L_x_305:
[----:B------:R-:W-:-:S03]  /*ae40*/  UMOV UR8, 0xffffffff ;  /* 0xffffffff00087882 */ /* 0x000fc60000000000 */
[----:B------:R-:W-:Y:S05]  /*ae50*/  BRA.DIV UR8, `(.L_x_295) ;  /* 0x0000000e08947947 */ /* 0x000fea000b800000 */
[----:B------:R-:W-:-:S13]  /*ae60*/  ELECT P6, URZ, PT ;  /* 0x00000000003f782f */ /* 0x000fda00038c0000 */
.L_x_314:
[----:B------:R-:W0:Y:S01]  /*ae70*/  LDC R4, c[0x0][0x28c] ;  /* 0x0000a300ff047b82 */ /* 0x000e220000000800 */
[----:B------:R-:W-:Y:S01]  /*ae80*/  BSSY B1, `(.L_x_296) ;  /* 0x0000045000017945 */ /* 0x000fe20003800000 */
[----:B0-----:R-:W-:-:S13]  /*ae90*/  ISETP.LT.OR P6, PT, R4, 0x1, !P6 ;  /* 0x000000010400780c */ /* 0x001fda00077c1670 */
[----:B------:R-:W-:Y:S05]  /*aea0*/  @P6 BRA `(.L_x_297) ;  /* 0x0000000400086947 */ /* 0x000fea0003800000 */
[----:B------:R-:W-:Y:S02]  /*aeb0*/  IMAD R20, R20, 0x100, R11 ;  /* 0x0000010014147824 */ /* 0x000fe400078e020b */
[----:B------:R-:W-:Y:S02]  /*aec0*/  IMAD.SHL.U32 R21, R21, 0x80, RZ ;  /* 0x0000008015157824 */ /* 0x000fe400078e00ff */
[----:B------:R-:W-:Y:S02]  /*aed0*/  IMAD.MOV.U32 R22, RZ, RZ, RZ ;  /* 0x000000ffff167224 */ /* 0x000fe400078e00ff */
[----:B------:R-:W-:Y:S02]  /*aee0*/  IMAD.MOV.U32 R4, RZ, RZ, R12 ;  /* 0x000000ffff047224 */ /* 0x000fe400078e000c */
[----:B------:R-:W-:Y:S02]  /*aef0*/  IMAD.MOV.U32 R5, RZ, RZ, R0 ;  /* 0x000000ffff057224 */ /* 0x000fe400078e0000 */
[----:B------:R-:W-:-:S07]  /*af00*/  IMAD.MOV.U32 R7, RZ, RZ, R3 ;  /* 0x000000ffff077224 */ /* 0x000fce00078e0003 */
.L_x_300:
[----:B------:R-:W0:Y:S01]  /*af10*/  S2R R15, SR_CgaCtaId ;  /* 0x00000000000f7919 */ /* 0x000e220000008800 */
[----:B------:R-:W-:Y:S02]  /*af20*/  MOV R14, 0x400 ;  /* 0x00000400000e7802 */ /* 0x000fe40000000f00 */
[----:B------:R-:W-:Y:S02]  /*af30*/  LOP3.LUT P1, RZ, R18, 0x7f, RZ, 0xc0, !PT ;  /* 0x0000007f12ff7812 */ /* 0x000fe4000782c0ff */
[----:B0-----:R-:W-:Y:S02]  /*af40*/  LEA R25, R15, R14, 0x18 ;  /* 0x0000000e0f197211 */ /* 0x001fe400078ec0ff */
[----:B------:R-:W-:-:S09]  /*af50*/  SHF.L.U32 R14, R5, 0x1f, RZ ;  /* 0x0000001f050e7819 */ /* 0x000fd200000006ff */
[----:B------:R-:W0:Y:S01]  /*af60*/  @!P1 LDC R15, c[0x0][0x500] ;  /* 0x00014000ff0f9b82 */ /* 0x000e220000000800 */
[----:B------:R-:W-:-:S04]  /*af70*/  IMAD R23, R7, 0x8, R25 ;  /* 0x0000000807177824 */ /* 0x000fc800078e0219 */
[----:B------:R-:W1:Y:S02]  /*af80*/  SYNCS.PHASECHK.TRANS64.TRYWAIT P0, [R23+URZ+0x10], R14 ;  /* 0x0000100e170075a7 */ /* 0x000e64000800017f */
[----:B-1----:R-:W-:Y:S05]  /*af90*/  @!P0 BRA `(.L_x_298) ;  /* 0x0000000c00648947 */ /* 0x002fea0003800000 */
.L_x_315:
[----:B-1----:R-:W-:Y:S01]  /*afa0*/  PRMT R14, R13, 0x9910, RZ ;  /* 0x000099100d0e7816 */ /* 0x002fe200000000ff */
[----:B0-----:R0:W-:Y:S03]  /*afb0*/  @!P1 SYNCS.ARRIVE.TRANS64 RZ, [R23+URZ], R15 ;  /* 0x0000000f17ff99a7 */ /* 0x0011e6000800003f */
[----:B------:R-:W-:-:S13]  /*afc0*/  ISETP.NE.AND P0, PT, R14, 0x2, PT ;  /* 0x000000020e00780c */ /* 0x000fda0003f05270 */
[----:B0-----:R-:W-:Y:S05]  /*afd0*/  @P0 BRA `(.L_x_299) ;  /* 0x0000000000040947 */ /* 0x001fea0003800000 */
[----:B------:R-:W-:Y:S01]  /*afe0*/  BPT.TRAP 0x1 ;  /* 0x000000040000795c */ /* 0x000fe20000300000 */
.L_x_299:
[----:B------:R-:W-:Y:S01]  /*aff0*/  IMAD.SHL.U32 R14, R7, 0x8000, RZ ;  /* 0x00008000070e7824 */ /* 0x000fe200078e00ff */
[----:B------:R-:W-:Y:S01]  /*b000*/  R2UR UR34, R22 ;  /* 0x00000000162272ca */ /* 0x000fe200000e0000 */
[----:B------:R-:W-:Y:S01]  /*b010*/  VIADD R4, R4, 0xffffffff ;  /* 0xffffffff04047836 */ /* 0x000fe20000000000 */
[----:B------:R-:W-:Y:S01]  /*b020*/  R2UR UR33, R23 ;  /* 0x00000000172172ca */ /* 0x000fe200000e0000 */
[----:B------:R-:W-:Y:S01]  /*b030*/  IMAD.IADD R15, R25, 0x1, R14 ;  /* 0x00000001190f7824 */ /* 0x000fe200078e020e */
[----:B------:R-:W-:Y:S01]  /*b040*/  LOP3.LUT R14, R14, 0x3000, R9, 0xf8, !PT ;  /* 0x000030000e0e7812 */ /* 0x000fe200078ef809 */
[----:B------:R-:W-:Y:S01]  /*b050*/  UIADD3 UR14, UP0, UR38, 0xf0, URZ ;  /* 0x000000f0260e7890 */ /* 0x000fe2000ff1e03f */
[----:B------:R-:W-:Y:S01]  /*b060*/  R2UR UR36, R6 ;  /* 0x00000000062472ca */ /* 0x000fe200000e0000 */
[----:B------:R-:W-:Y:S01]  /*b070*/  UIADD3 UR40, UP1, UR38, 0x1f0, URZ ;  /* 0x000001f026287890 */ /* 0x000fe2000ff3e03f */
[----:B------:R-:W-:Y:S01]  /*b080*/  R2UR UR24, R15 ;  /* 0x000000000f1872ca */ /* 0x000fe200000e0000 */
[----:B------:R-:W-:Y:S01]  /*b090*/  IMAD R14, R14, 0x2, R25 ;  /* 0x000000020e0e7824 */ /* 0x000fe200078e0219 */
[----:B------:R-:W-:Y:S01]  /*b0a0*/  R2UR UR35, R21 ;  /* 0x00000000152372ca */ /* 0x000fe200000e0000 */
[----:B------:R-:W-:Y:S01]  /*b0b0*/  UIADD3.X UR15, URZ, UR39, URZ, UP0, !UPT ;  /* 0x000000273f0f7290 */ /* 0x000fe200087fe43f */
[----:B------:R-:W-:Y:S01]  /*b0c0*/  R2UR UR19, R20 ;  /* 0x00000000141372ca */ /* 0x000fe200000e0000 */
[----:B------:R-:W-:Y:S01]  /*b0d0*/  UIADD3 UR26, UR34, 0x40, URZ ;  /* 0x00000040221a7890 */ /* 0x000fe2000fffe03f */
[----:B------:R-:W-:Y:S01]  /*b0e0*/  R2UR UR8, R14 ;  /* 0x000000000e0872ca */ /* 0x000fe200000e0000 */
[----:B------:R-:W-:Y:S01]  /*b0f0*/  UIADD3.X UR41, URZ, UR39, URZ, UP1, !UPT ;  /* 0x000000273f297290 */ /* 0x000fe20008ffe43f */
[----:B------:R-:W-:Y:S01]  /*b100*/  ISETP.GT.AND P1, PT, R4, 0x1, PT ;  /* 0x000000010400780c */ /* 0x000fe20003f24270 */
[----:B------:R-:W-:Y:S01]  /*b110*/  VIADD R7, R7, 0x1 ;  /* 0x0000000107077836 */ /* 0x000fe20000000000 */
[----:B------:R-:W-:Y:S01]  /*b120*/  UMOV UR22, 0x0 ;  /* 0x0000000000167882 */ /* 0x000fe20000000000 */
[----:B------:R-:W-:Y:S01]  /*b130*/  UMOV UR23, 0x10000000 ;  /* 0x1000000000177882 */ /* 0x000fe20000000000 */
[----:B------:R-:W-:Y:S01]  /*b140*/  UMOV UR25, UR33 ;  /* 0x0000002100197c82 */ /* 0x000fe20008000000 */
[----:B------:R-:W-:Y:S01]  /*b150*/  UIADD3 UR32, UR24, 0x100, URZ ;  /* 0x0000010018207890 */ /* 0x000fe2000fffe03f */
[----:B------:R-:W-:Y:S01]  /*b160*/  ISETP.NE.AND P0, PT, R7, 0x2, PT ;  /* 0x000000020700780c */ /* 0x000fe20003f05270 */
[----:B------:R-:W-:Y:S01]  /*b170*/  UIADD3 UR24, UR24, 0x4100, URZ ;  /* 0x0000410018187890 */ /* 0x000fe2000fffe03f */
[----:B------:R-:W-:Y:S01]  /*b180*/  VIADD R22, R22, 0x80 ;  /* 0x0000008016167836 */ /* 0x000fe20000000000 */
[----:B------:R-:W-:Y:S01]  /*b190*/  UMOV UR28, UR36 ;  /* 0x00000024001c7c82 */ /* 0x000fe20008000000 */
[----:B------:R-:W-:Y:S01]  /*b1a0*/  UMOV UR27, UR35 ;  /* 0x00000023001b7c82 */ /* 0x000fe20008000000 */
[----:B------:R-:W-:Y:S01]  /*b1b0*/  UIADD3 UR16, UR8, 0x10100, URZ ;  /* 0x0001010008107890 */ /* 0x000fe2000fffe03f */
[----:B------:R-:W-:Y:S01]  /*b1c0*/  SEL R14, RZ, 0x1, P0 ;  /* 0x00000001ff0e7807 */ /* 0x000fe20000000000 */
[----:B------:R-:W-:Y:S01]  /*b1d0*/  UIADD3 UR8, UR8, 0x18100, URZ ;  /* 0x0001810008087890 */ /* 0x000fe2000fffe03f */
[----:B------:R0:W-:Y:S01]  /*b1e0*/  UTMALDG.3D [UR32], [UR14], desc[UR22] ;  /* 0x000016200e0075b4 */ /* 0x0001e20008011000 */
[----:B------:R-:W-:Y:S01]  /*b1f0*/  UMOV UR13, 0xf0000 ;  /* 0x000f0000000d7882 */ /* 0x000fe20000000000 */
[----:B------:R-:W-:Y:S01]  /*b200*/  UMOV UR17, UR33 ;  /* 0x0000002100117c82 */ /* 0x000fe20008000000 */
[----:B------:R-:W-:Y:S01]  /*b210*/  UMOV UR18, UR34 ;  /* 0x0000002200127c82 */ /* 0x000fe20008000000 */
[----:B------:R-:W-:Y:S01]  /*b220*/  UMOV UR20, UR36 ;  /* 0x0000002400147c82 */ /* 0x000fe20008000000 */
[----:B------:R-:W-:Y:S01]  /*b230*/  UMOV UR9, UR33 ;  /* 0x0000002100097c82 */ /* 0x000fe20008000000 */
[----:B------:R-:W-:Y:S01]  /*b240*/  UMOV UR11, UR19 ;  /* 0x00000013000b7c82 */ /* 0x000fe20008000000 */
[----:B------:R-:W-:Y:S01]  /*b250*/  UMOV UR12, UR36 ;  /* 0x00000024000c7c82 */ /* 0x000fe20008000000 */
[----:B------:R0:W-:Y:S01]  /*b260*/  UTMALDG.3D [UR24], [UR14], desc[UR22] ;  /* 0x000016180e0075b4 */ /* 0x0001e20008011000 */
[----:B------:R-:W-:Y:S01]  /*b270*/  UMOV UR10, UR26 ;  /* 0x0000001a000a7c82 */ /* 0x000fe20008000000 */
[----:B------:R-:W-:-:S02]  /*b280*/  LOP3.LUT R5, R5, R14, RZ, 0x3c, !PT ;  /* 0x0000000e05057212 */ /* 0x000fc400078e3cff */
[----:B------:R-:W-:Y:S01]  /*b290*/  SEL R7, R7, RZ, P0 ;  /* 0x000000ff07077207 */ /* 0x000fe20000000000 */
[----:B------:R0:W-:Y:S01]  /*b2a0*/  UTMALDG.3D.MULTICAST [UR16], [UR40], UR13, desc[UR22] ;  /* 0x00001610280073b4 */ /* 0x0001e2000801180d */
[----:B------:R0:W-:Y:S02]  /*b2b0*/  UTMALDG.3D.MULTICAST [UR8], [UR40], UR13, desc[UR22] ;  /* 0x00001608280073b4 */ /* 0x0001e4000801180d */
[----:B0-----:R-:W-:Y:S05]  /*b2c0*/  @P1 BRA `(.L_x_300) ;  /* 0xfffffffc00101947 */ /* 0x001fea000383ffff */
.L_x_297:
[----:B------:R-:W-:Y:S05]  /*b2d0*/  BSYNC B1 ;  /* 0x0000000000017941 */ /* 0x000fea0003800000 */
.L_x_296:
[----:B------:R-:W-:Y:S01]  /*b2e0*/  LOP3.LUT P1, RZ, R10, 0xff, RZ, 0xc0, !PT ;  /* 0x000000ff0aff7812 */ /* 0x000fe2000782c0ff */
[----:B------:R-:W-:Y:S01]  /*b2f0*/  IMAD.IADD R3, R8, 0x1, R3 ;  /* 0x0000000108037824 */ /* 0x000fe200078e0203 */
[----:B------:R-:W-:Y:S01]  /*b300*/  IADD3 R16, P2, R16, UR30, RZ ;  /* 0x0000001e10107c10 */ /* 0x000fe2000ff5e0ff */
[----:B------:R-:W-:Y:S01]  /*b310*/  ULDC.64 UR8, c[0x0][0x650] ;  /* 0x0001940000087ab9 */ /* 0x000fe20000000a00 */
[----:B------:R-:W-:Y:S01]  /*b320*/  BSSY B1, `(.L_x_301) ;  /* 0x000006d000017945 */ /* 0x000fe20003800000 */
[----:B------:R-:W-:Y:S01]  /*b330*/  IMAD.MOV.U32 R21, RZ, RZ, -0x1 ;  /* 0xffffffffff157424 */ /* 0x000fe200078e00ff */
[----:B------:R-:W-:Y:S01]  /*b340*/  ISETP.GT.U32.AND P0, PT, R3, 0x1, PT ;  /* 0x000000010300780c */ /* 0x000fe20003f04070 */
[----:B------:R-:W-:Y:S01]  /*b350*/  IMAD.MOV.U32 R20, RZ, RZ, -0x1 ;  /* 0xffffffffff147424 */ /* 0x000fe200078e00ff */
[----:B------:R-:W-:Y:S02]  /*b360*/  SHF.R.U32.HI R4, RZ, 0x1, R3 ;  /* 0x00000001ff047819 */ /* 0x000fe40000011603 */
[----:B------:R-:W-:-:S02]  /*b370*/  ISETP.LT.U32.AND P0, PT, R8, 0x2, P0 ;  /* 0x000000020800780c */ /* 0x000fc40000701070 */
[----:B------:R-:W-:Y:S01]  /*b380*/  IADD3.X R17, R17, UR7, RZ, P2, !PT ;  /* 0x0000000711117c10 */ /* 0x000fe200097fe4ff */
[----:B------:R-:W0:Y:S01]  /*b390*/  @P1 S2R R6, SR_CgaCtaId ;  /* 0x0000000000061919 */ /* 0x000e220000008800 */
[----:B------:R-:W-:Y:S02]  /*b3a0*/  @P1 MOV R5, 0x400 ;  /* 0x0000040000051802 */ /* 0x000fe40000000f00 */
[----:B------:R-:W-:Y:S02]  /*b3b0*/  ISETP.GE.U32.AND P2, PT, R16, UR8, PT ;  /* 0x0000000810007c0c */ /* 0x000fe4000bf46070 */
[----:B------:R-:W-:Y:S02]  /*b3c0*/  LOP3.LUT R4, R4, 0x1, RZ, 0xc0, !PT ;  /* 0x0000000104047812 */ /* 0x000fe400078ec0ff */
[----:B------:R-:W-:Y:S02]  /*b3d0*/  LOP3.LUT R3, R3, 0x1, RZ, 0xc0, !PT ;  /* 0x0000000103037812 */ /* 0x000fe400078ec0ff */
[----:B------:R-:W-:-:S02]  /*b3e0*/  PRMT R10, RZ, 0x7610, R10 ;  /* 0x00007610ff0a7816 */ /* 0x000fc4000000000a */
[----:B0-----:R-:W-:Y:S01]  /*b3f0*/  @P1 LEA R5, R6, R5, 0x18 ;  /* 0x0000000506051211 */ /* 0x001fe200078ec0ff */
[----:B------:R-:W-:-:S03]  /*b400*/  IMAD.MOV.U32 R6, RZ, RZ, -0x1 ;  /* 0xffffffffff067424 */ /* 0x000fc600078e00ff */
[----:B------:R0:W-:Y:S01]  /*b410*/  @P1 SYNCS.ARRIVE.TRANS64.A1T0 RZ, [R5+URZ+0x38], RZ ;  /* 0x000038ff05ff19a7 */ /* 0x0001e2000810003f */
[----:B------:R-:W-:-:S04]  /*b420*/  ISETP.NE.U32.AND P1, PT, R4, 0x1, PT ;  /* 0x000000010400780c */ /* 0x000fc80003f25070 */
[----:B------:R-:W-:Y:S02]  /*b430*/  ISETP.GT.U32.AND P1, PT, R8, 0x1, !P1 ;  /* 0x000000010800780c */ /* 0x000fe40004f24070 */
[----:B0-----:R-:W-:Y:S02]  /*b440*/  SEL R5, RZ, 0x1, !P0 ;  /* 0x00000001ff057807 */ /* 0x001fe40004000000 */
[----:B------:R-:W-:Y:S02]  /*b450*/  ISETP.GE.U32.AND.EX P0, PT, R17, UR9, PT, P2 ;  /* 0x0000000911007c0c */ /* 0x000fe4000bf06120 */
[----:B------:R-:W-:-:S04]  /*b460*/  SEL R4, RZ, 0x1, !P1 ;  /* 0x00000001ff047807 */ /* 0x000fc80004800000 */
[----:B------:R-:W-:Y:S02]  /*b470*/  LOP3.LUT R0, R4, R0, R5, 0x96, !PT ;  /* 0x0000000004007212 */ /* 0x000fe400078e9605 */
[----:B------:R-:W-:-:S05]  /*b480*/  PRMT R4, RZ, 0x7610, R4 ;  /* 0x00007610ff047816 */ /* 0x000fca0000000004 */
[----:B------:R-:W-:Y:S05]  /*b490*/  @P0 BRA `(.L_x_302) ;  /* 0x0000000400540947 */ /* 0x000fea0003800000 */
[----:B------:R-:W0:Y:S01]  /*b4a0*/  S2R R15, SR_CTAID.X ;  /* 0x00000000000f7919 */ /* 0x000e220000002500 */
[----:B------:R-:W-:Y:S01]  /*b4b0*/  ULDC.64 UR8, c[0x0][0x628] ;  /* 0x00018a0000087ab9 */ /* 0x000fe20000000a00 */
[----:B------:R-:W-:Y:S01]  /*b4c0*/  ULDC UR11, c[0x0][0x630] ;  /* 0x00018c00000b7ab9 */ /* 0x000fe20000000800 */
[----:B------:R-:W-:Y:S01]  /*b4d0*/  ISETP.NE.U32.AND P0, PT, RZ, UR8, PT ;  /* 0x00000008ff007c0c */ /* 0x000fe2000bf05070 */
[----:B------:R-:W1:Y:S01]  /*b4e0*/  S2R R20, SR_CTAID.Y ;  /* 0x0000000000147919 */ /* 0x000e620000002600 */
[----:B------:R-:W-:Y:S01]  /*b4f0*/  ULDC UR12, c[0x0][0x150] ;  /* 0x00005400000c7ab9 */ /* 0x000fe20000000800 */
[----:B------:R-:W-:Y:S01]  /*b500*/  IMAD.MOV.U32 R4, RZ, RZ, R16 ;  /* 0x000000ffff047224 */ /* 0x000fe200078e0010 */
[----:B------:R-:W-:Y:S01]  /*b510*/  ISETP.NE.AND.EX P0, PT, RZ, UR9, PT, P0 ;  /* 0x00000009ff007c0c */ /* 0x000fe2000bf05300 */
[----:B------:R-:W-:Y:S01]  /*b520*/  IMAD.MOV.U32 R5, RZ, RZ, R17 ;  /* 0x000000ffff057224 */ /* 0x000fe200078e0011 */
[----:B0-----:R-:W-:-:S11]  /*b530*/  I2FP.F32.U32 R22, R15 ;  /* 0x0000000f00167245 */ /* 0x001fd60000201000 */
[----:B------:R-:W-:Y:S05]  /*b540*/  @!P0 BRA `(.L_x_303) ;  /* 0x0000000000288947 */ /* 0x000fea0003800000 */
[----:B------:R-:W-:Y:S02]  /*b550*/  ULDC UR10, c[0x0][0x634] ;  /* 0x00018d00000a7ab9 */ /* 0x000fe40000000800 */
[----:B------:R-:W-:-:S05]  /*b560*/  IADD3 R5, P0, R16, UR10, RZ ;  /* 0x0000000a10057c10 */ /* 0x000fca000ff1e0ff */
[----:B------:R-:W-:-:S04]  /*b570*/  IMAD.X R21, RZ, RZ, R17, P0 ;  /* 0x000000ffff157224 */ /* 0x000fc800000e0611 */
[----:B------:R-:W-:-:S04]  /*b580*/  IMAD.WIDE.U32 R6, R21, UR8, RZ ;  /* 0x0000000815067c25 */ /* 0x000fc8000f8e00ff */
[----:B------:R-:W-:-:S04]  /*b590*/  IMAD.WIDE.U32 R6, P0, R5, UR9, R6 ;  /* 0x0000000905067c25 */ /* 0x000fc8000f800006 */
[----:B------:R-:W-:-:S04]  /*b5a0*/  IMAD.WIDE.U32 R4, R5, UR8, RZ ;  /* 0x0000000805047c25 */ /* 0x000fc8000f8e00ff */
[----:B------:R-:W-:Y:S01]  /*b5b0*/  IMAD.MOV.U32 R4, RZ, RZ, R7 ;  /* 0x000000ffff047224 */ /* 0x000fe200078e0007 */
[----:B------:R-:W-:Y:S01]  /*b5c0*/  IADD3 RZ, P1, R5, R6, RZ ;  /* 0x0000000605ff7210 */ /* 0x000fe20007f3e0ff */
[----:B------:R-:W-:-:S04]  /*b5d0*/  IMAD.X R5, RZ, RZ, RZ, P0 ;  /* 0x000000ffff057224 */ /* 0x000fc800000e06ff */
[----:B------:R-:W-:-:S08]  /*b5e0*/  IMAD.WIDE.U32.X R4, R21, UR9, R4, P1 ;  /* 0x0000000915047c25 */ /* 0x000fd000088e0404 */
.L_x_303:
[--C-:B------:R-:W-:Y:S01]  /*b5f0*/  SHF.R.U64 R14, R4, UR11, R5.reuse ;  /* 0x0000000b040e7c19 */ /* 0x100fe20008001205 */
[----:B------:R-:W-:Y:S01]  /*b600*/  FMUL R22, R22, UR12 ;  /* 0x0000000c16167c20 */ /* 0x000fe20008400000 */
[----:B------:R-:W-:Y:S01]  /*b610*/  SHF.R.U32.HI R4, RZ, UR11, R5 ;  /* 0x0000000bff047c19 */ /* 0x000fe20008011605 */
[----:B------:R-:W0:Y:S01]  /*b620*/  LDC R6, c[0x0][0x144] ;  /* 0x00005100ff067b82 */ /* 0x000e220000000800 */
[----:B------:R-:W-:Y:S01]  /*b630*/  IADD3 R5, P0, RZ, -R14, RZ ;  /* 0x8000000eff057210 */ /* 0x000fe20007f1e0ff */
[----:B------:R-:W-:Y:S01]  /*b640*/  ULDC UR10, c[0x0][0x154] ;  /* 0x00005500000a7ab9 */ /* 0x000fe20000000800 */
[----:B-1----:R-:W-:Y:S01]  /*b650*/  I2FP.F32.U32 R7, R20 ;  /* 0x0000001400077245 */ /* 0x002fe20000201000 */
[----:B------:R-:W1:Y:S01]  /*b660*/  F2I.U32.TRUNC.NTZ R22, R22 ;  /* 0x0000001600167305 */ /* 0x000e62000020f000 */
[----:B------:R-:W-:Y:S01]  /*b670*/  ULDC.64 UR8, c[0x0][0x620] ;  /* 0x0001880000087ab9 */ /* 0x000fe20000000a00 */
[----:B------:R-:W-:Y:S01]  /*b680*/  IMAD.X R4, RZ, RZ, ~R4, P0 ;  /* 0x000000ffff047224 */ /* 0x000fe200000e0e04 */
[----:B------:R-:W-:Y:S01]  /*b690*/  ISETP.NE.AND P2, PT, R2, 0x1, PT ;  /* 0x000000010200780c */ /* 0x000fe20003f45270 */
[----:B------:R-:W-:Y:S01]  /*b6a0*/  FMUL R23, R7, UR10 ;  /* 0x0000000a07177c20 */ /* 0x000fe20008400000 */
[----:B------:R-:W2:Y:S01]  /*b6b0*/  LDC R25, c[0x0][0x148] ;  /* 0x00005200ff197b82 */ /* 0x000ea20000000800 */
[----:B------:R-:W-:Y:S01]  /*b6c0*/  IMAD R4, R4, UR8, RZ ;  /* 0x0000000804047c24 */ /* 0x000fe2000f8e02ff */
[----:B------:R-:W-:-:S02]  /*b6d0*/  ULDC.64 UR10, c[0x0][0x640] ;  /* 0x00019000000a7ab9 */ /* 0x000fc40000000a00 */
[----:B------:R-:W-:Y:S01]  /*b6e0*/  ISETP.NE.U32.AND P0, PT, RZ, UR10, PT ;  /* 0x0000000aff007c0c */ /* 0x000fe2000bf05070 */
[----:B------:R-:W3:Y:S01]  /*b6f0*/  F2I.U32.TRUNC.NTZ R23, R23 ;  /* 0x0000001700177305 */ /* 0x000ee2000020f000 */
[C---:B------:R-:W-:Y:S02]  /*b700*/  IMAD R7, R5.reuse, UR9, R4 ;  /* 0x0000000905077c24 */ /* 0x040fe4000f8e0204 */
[----:B------:R-:W-:Y:S01]  /*b710*/  IMAD.WIDE.U32 R4, R5, UR8, R16 ;  /* 0x0000000805047c25 */ /* 0x000fe2000f8e0010 */
[----:B------:R-:W-:Y:S01]  /*b720*/  ULDC UR8, c[0x0][0x618] ;  /* 0x0001860000087ab9 */ /* 0x000fe20000000800 */
[----:B------:R-:W-:Y:S02]  /*b730*/  ISETP.NE.AND.EX P0, PT, RZ, UR11, PT, P0 ;  /* 0x0000000bff007c0c */ /* 0x000fe4000bf05300 */
[----:B------:R-:W-:Y:S02]  /*b740*/  IMAD.IADD R5, R5, 0x1, R7 ;  /* 0x0000000105057824 */ /* 0x000fe400078e0207 */
[----:B-1----:R-:W-:-:S03]  /*b750*/  IMAD.MOV R22, RZ, RZ, -R22 ;  /* 0x000000ffff167224 */ /* 0x002fc600078e0a16 */
[----:B------:R-:W-:Y:S01]  /*b760*/  SHF.R.U64 R21, R4, UR8, R5 ;  /* 0x0000000804157c19 */ /* 0x000fe20008001205 */
[----:B0-----:R-:W-:Y:S01]  /*b770*/  IMAD R15, R6, R22, R15 ;  /* 0x00000016060f7224 */ /* 0x001fe200078e020f */
[----:B------:R-:W-:Y:S01]  /*b780*/  SHF.R.U32.HI R4, RZ, UR8, R5 ;  /* 0x00000008ff047c19 */ /* 0x000fe20008011605 */
[----:B------:R-:W-:Y:S01]  /*b790*/  ULDC UR8, c[0x0][0x608] ;  /* 0x0001820000087ab9 */ /* 0x000fe20000000800 */
[----:B---3--:R-:W-:Y:S02]  /*b7a0*/  IMAD.MOV R6, RZ, RZ, -R23 ;  /* 0x000000ffff067224 */ /* 0x008fe400078e0a17 */
[--C-:B------:R-:W-:Y:S02]  /*b7b0*/  SHF.R.U64 R22, R21, UR8, R4.reuse ;  /* 0x0000000815167c19 */ /* 0x100fe40008001204 */
[----:B------:R-:W-:Y:S01]  /*b7c0*/  SHF.R.U32.HI R5, RZ, UR8, R4 ;  /* 0x00000008ff057c19 */ /* 0x000fe20008011604 */
[----:B------:R-:W-:Y:S01]  /*b7d0*/  ULDC UR8, c[0x0][0x658] ;  /* 0x0001960000087ab9 */ /* 0x000fe20000000800 */
[----:B--2---:R-:W-:-:S02]  /*b7e0*/  @P2 IMAD R15, R25, R6, R20 ;  /* 0x00000006190f2224 */ /* 0x004fc400078e0214 */
[--C-:B------:R-:W-:Y:S02]  /*b7f0*/  SHF.R.U64 R20, R22, UR8, R5.reuse ;  /* 0x0000000816147c19 */ /* 0x100fe40008001205 */
[----:B------:R-:W-:-:S03]  /*b800*/  SHF.R.U32.HI R23, RZ, UR8, R5 ;  /* 0x00000008ff177c19 */ /* 0x000fc60008011605 */
[----:B------:R-:W-:Y:S02]  /*b810*/  IMAD.MOV.U32 R6, RZ, RZ, R20 ;  /* 0x000000ffff067224 */ /* 0x000fe400078e0014 */
[----:B------:R-:W-:Y:S01]  /*b820*/  IMAD.MOV.U32 R5, RZ, RZ, R23 ;  /* 0x000000ffff057224 */ /* 0x000fe200078e0017 */
[----:B------:R-:W-:Y:S06]  /*b830*/  @!P0 BRA `(.L_x_304) ;  /* 0x00000000002c8947 */ /* 0x000fec0003800000 */
        /* <DEDUP_REMOVED lines=9> */
[----:B------:R-:W-:-:S04]  /*b8d0*/  IMAD.WIDE.U32.X R4, R23, UR11, R4, P1 ;  /* 0x0000000b17047c25 */ /* 0x000fc800088e0404 */
[----:B------:R-:W-:-:S07]  /*b8e0*/  IMAD.MOV.U32 R6, RZ, RZ, R4 ;  /* 0x000000ffff067224 */ /* 0x000fce00078e0004 */
.L_x_304:
[----:B------:R-:W-:Y:S01]  /*b8f0*/  ULDC UR8, c[0x0][0x648] ;  /* 0x0001920000087ab9 */ /* 0x000fe20000000800 */
[----:B------:R-:W-:Y:S01]  /*b900*/  LOP3.LUT R4, R22, UR6, RZ, 0xc0, !PT ;  /* 0x0000000616047c12 */ /* 0x000fe2000f8ec0ff */
[----:B------:R-:W-:Y:S01]  /*b910*/  ULDC UR9, c[0x0][0x610] ;  /* 0x0001840000097ab9 */ /* 0x000fe20000000800 */
[----:B------:R-:W-:Y:S01]  /*b920*/  SHF.R.U64 R5, R6, UR8, R5 ;  /* 0x0000000806057c19 */ /* 0x000fe20008001205 */
[----:B------:R-:W-:Y:S01]  /*b930*/  ULDC UR8, c[0x0][0x638] ;  /* 0x00018e0000087ab9 */ /* 0x000fe20000000800 */
[----:B------:R-:W-:-:S03]  /*b940*/  LOP3.LUT R21, R21, UR4, RZ, 0xc0, !PT ;  /* 0x0000000415157c12 */ /* 0x000fc6000f8ec0ff */
[----:B------:R-:W-:Y:S02]  /*b950*/  IMAD.MOV R7, RZ, RZ, -R5 ;  /* 0x000000ffff077224 */ /* 0x000fe400078e0a05 */
[----:B------:R-:W-:Y:S02]  /*b960*/  IMAD R4, R5, UR5, R4 ;  /* 0x0000000505047c24 */ /* 0x000fe4000f8e0204 */
[----:B------:R-:W-:Y:S01]  /*b970*/  IMAD R20, R7, UR8, R20 ;  /* 0x0000000807147c24 */ /* 0x000fe2000f8e0214 */
[----:B------:R-:W-:Y:S01]  /*b980*/  ULDC UR8, c[0x0][0x600] ;  /* 0x0001800000087ab9 */ /* 0x000fe20000000800 */
[----:B------:R-:W-:Y:S02]  /*b990*/  IMAD R15, R4, UR9, R15 ;  /* 0x00000009040f7c24 */ /* 0x000fe4000f8e020f */
[----:B------:R-:W-:Y:S02]  /*b9a0*/  IMAD R6, R20, UR8, R21 ;  /* 0x0000000814067c24 */ /* 0x000fe4000f8e0215 */
[----:B------:R-:W-:-:S03]  /*b9b0*/  IMAD.MOV.U32 R4, RZ, RZ, 0x1 ;  /* 0x00000001ff047424 */ /* 0x000fc600078e00ff */
[----:B------:R-:W-:Y:S02]  /*b9c0*/  SEL R20, R6, R15, !P2 ;  /* 0x0000000f06147207 */ /* 0x000fe40005000000 */
[----:B------:R-:W-:Y:S01]  /*b9d0*/  SEL R21, R15, R6, !P2 ;  /* 0x000000060f157207 */ /* 0x000fe20005000000 */
[----:B------:R-:W-:-:S07]  /*b9e0*/  IMAD.MOV.U32 R6, RZ, RZ, R14 ;  /* 0x000000ffff067224 */ /* 0x000fce00078e000e */
.L_x_302:
[----:B------:R-:W-:Y:S05]  /*b9f0*/  BSYNC B1 ;  /* 0x0000000000017941 */ /* 0x000fea0003800000 */
.L_x_301:
[----:B------:R-:W-:-:S13]  /*ba00*/  LOP3.LUT P0, RZ, R4, 0xff, RZ, 0xc0, !PT ;  /* 0x000000ff04ff7812 */ /* 0x000fda000780c0ff */
[----:B------:R-:W-:Y:S05]  /*ba10*/  @P0 BRA `(.L_x_305) ;  /* 0xfffffff400080947 */ /* 0x000fea000383ffff */
[----:B------:R-:W-:Y:S05]  /*ba20*/  BSYNC B0 ;  /* 0x0000000000007941 */ /* 0x000fea0003800000 */
.L_x_294:
[----:B------:R-:W-:-:S03]  /*ba30*/  UMOV UR8, 0xffffffff ;  /* 0xffffffff00087882 */ /* 0x000fc60000000000 */
[----:B------:R-:W-:Y:S05]  /*ba40*/  BRA.DIV UR8, `(.L_x_306) ;  /* 0x0000000208cc7947 */ /* 0x000fea000b800000 */
[----:B------:R-:W-:-:S13]  /*ba50*/  ELECT P6, URZ, PT ;  /* 0x00000000003f782f */ /* 0x000fda00038c0000 */
.L_x_318:
[----:B------:R-:W-:Y:S04]  /*ba60*/  BSSY B0, `(.L_x_307) ;  /* 0x0000019000007945 */ /* 0x000fe80003800000 */
[----:B------:R-:W-:Y:S05]  /*ba70*/  @!P6 BRA `(.L_x_308) ;  /* 0x00000000005ce947 */ /* 0x000fea0003800000 */
[----:B------:R-:W-:-:S04]  /*ba80*/  LOP3.LUT R19, R19, 0x2, RZ, 0xfc, !PT ;  /* 0x0000000213137812 */ /* 0x000fc800078efcff */
[----:B------:R-:W-:-:S13]  /*ba90*/  ISETP.NE.AND P0, PT, R19, 0x3, PT ;  /* 0x000000031300780c */ /* 0x000fda0003f05270 */
[----:B------:R-:W-:Y:S05]  /*baa0*/  @!P0 BRA `(.L_x_309) ;  /* 0x0000000000048947 */ /* 0x000fea0003800000 */
[----:B------:R-:W-:Y:S01]  /*bab0*/  BPT.TRAP 0x1 ;  /* 0x000000040000795c */ /* 0x000fe20000300000 */
.L_x_309:
[----:B------:R-:W0:Y:S01]  /*bac0*/  S2R R5, SR_CgaCtaId ;  /* 0x0000000000057919 */ /* 0x000e220000008800 */
[----:B------:R-:W-:Y:S02]  /*bad0*/  MOV R2, 0x400 ;  /* 0x0000040000027802 */ /* 0x000fe40000000f00 */
[----:B------:R-:W-:Y:S02]  /*bae0*/  SHF.L.U32 R4, R0, 0x1f, RZ ;  /* 0x0000001f00047819 */ /* 0x000fe400000006ff */
[----:B0-----:R-:W-:-:S05]  /*baf0*/  LEA R2, R5, R2, 0x18 ;  /* 0x0000000205027211 */ /* 0x001fca00078ec0ff */
[----:B------:R-:W-:-:S04]  /*bb00*/  VIADD R2, R2, 0x10 ;  /* 0x0000001002027836 */ /* 0x000fc80000000000 */
[C---:B------:R-:W-:Y:S02]  /*bb10*/  IMAD R7, R3.reuse, 0x8, R2 ;  /* 0x0000000803077824 */ /* 0x040fe400078e0202 */
[----:B------:R-:W-:Y:S02]  /*bb20*/  VIADD R3, R3, 0x1 ;  /* 0x0000000103037836 */ /* 0x000fe40000000000 */
[----:B------:R-:W0:Y:S03]  /*bb30*/  SYNCS.PHASECHK.TRANS64.TRYWAIT P0, [R7+URZ], R4 ;  /* 0x00000004070075a7 */ /* 0x000e26000800017f */
[----:B------:R-:W-:-:S04]  /*bb40*/  ISETP.NE.AND P1, PT, R3, 0x2, PT ;  /* 0x000000020300780c */ /* 0x000fc80003f25270 */
[----:B------:R-:W-:Y:S02]  /*bb50*/  SEL R5, RZ, 0x1, P1 ;  /* 0x00000001ff057807 */ /* 0x000fe40000800000 */
[----:B------:R-:W-:Y:S02]  /*bb60*/  SEL R3, R3, RZ, P1 ;  /* 0x000000ff03037207 */ /* 0x000fe40000800000 */
[----:B------:R-:W-:Y:S01]  /*bb70*/  LOP3.LUT R0, R0, R5, RZ, 0x3c, !PT ;  /* 0x0000000500007212 */ /* 0x000fe200078e3cff */
[----:B0-----:R-:W-:Y:S06]  /*bb80*/  @!P0 BRA `(.L_x_310) ;  /* 0x00000000009c8947 */ /* 0x001fec0003800000 */
.L_x_319:
[----:B------:R-:W-:Y:S01]  /*bb90*/  IMAD R3, R3, 0x8, R2 ;  /* 0x0000000803037824 */ /* 0x000fe200078e0202 */
[----:B------:R-:W-:-:S07]  /*bba0*/  SHF.L.U32 R0, R0, 0x1f, RZ ;  /* 0x0000001f00007819 */ /* 0x000fce00000006ff */
.L_x_311:
[----:B-1----:R1:W2:Y:S02]  /*bbb0*/  SYNCS.PHASECHK.TRANS64.TRYWAIT P0, [R3+URZ], R0 ;  /* 0x00000000030075a7 */ /* 0x0022a4000800017f */
[----:B--2---:R-:W-:Y:S05]  /*bbc0*/  @!P0 NANOSLEEP.SYNCS 0x989680 ;  /* 0x009896800000895d */ /* 0x004fea0003900000 */
[----:B------:R-:W2:Y:S02]  /*bbd0*/  @!P0 SYNCS.PHASECHK.TRANS64 P0, [R3+URZ], R0 ;  /* 0x00000000030085a7 */ /* 0x000ea4000800007f */
[----:B--2---:R-:W-:Y:S05]  /*bbe0*/  @!P0 BRA `(.L_x_311) ;  /* 0xfffffffc00f08947 */ /* 0x004fea000383ffff */
.L_x_308:
[----:B------:R-:W-:Y:S05]  /*bbf0*/  BSYNC B0 ;  /* 0x0000000000007941 */ /* 0x000fea0003800000 */
.L_x_307:
[----:B------:R-:W-:Y:S05]  /*bc00*/  EXIT ;  /* 0x000000000000794d */ /* 0x000fea0003800000 */
.L_x_21:
[----:B---3--:R3:W4:Y:S02]  /*bc10*/  SYNCS.PHASECHK.TRANS64.TRYWAIT P1, [R3+URZ], R0 ;  /* 0x00000000030075a7 */ /* 0x008724000802017f */
[----:B----4-:R-:W-:Y:S05]  /*bc20*/  @!P1 NANOSLEEP.SYNCS 0x989680 ;  /* 0x009896800000995d */ /* 0x010fea0003900000 */
[----:B------:R-:W4:Y:S02]  /*bc30*/  @!P1 SYNCS.PHASECHK.TRANS64 P1, [R3+URZ], R0 ;  /* 0x00000000030095a7 */ /* 0x000f24000802007f */
[----:B----4-:R-:W-:Y:S05]  /*bc40*/  @!P1 BRA `(.L_x_21) ;  /* 0xfffffffc00f09947 */ /* 0x010fea000383ffff */
[----:B------:R-:W-:Y:S05]  /*bc50*/  BRA `(.L_x_20) ;  /* 0xffffff5800287947 */ /* 0x000fea000383ffff */
.L_x_26:
[----:B-1----:R1:W2:Y:S02]  /*bc60*/  SYNCS.PHASECHK.TRANS64.TRYWAIT P1, [R5+URZ], R4 ;  /* 0x00000004050075a7 */ /* 0x0022a4000802017f */
[----:B--2---:R-:W-:Y:S05]  /*bc70*/  @!P1 NANOSLEEP.SYNCS 0x989680 ;  /* 0x009896800000995d */ /* 0x004fea0003900000 */
[----:B------:R-:W2:Y:S02]  /*bc80*/  @!P1 SYNCS.PHASECHK.TRANS64 P1, [R5+URZ], R4 ;  /* 0x00000004050095a7 */ /* 0x000ea4000802007f */
[----:B--2---:R-:W-:Y:S05]  /*bc90*/  @!P1 BRA `(.L_x_26) ;  /* 0xfffffffc00f09947 */ /* 0x004fea000383ffff */
[----:B------:R-:W-:Y:S05]  /*bca0*/  BRA `(.L_x_25) ;  /* 0xffffff5c00a47947 */ /* 0x000fea000383ffff */
.L_x_295:
[----:B------:R-:W-:Y:S01]  /*bcb0*/  BSSY B1, `(.L_x_312) ;  /* 0x0000006000017945 */ /* 0x000fe20003800000 */
[----:B------:R-:W-:-:S07]  /*bcc0*/  IMAD.MOV.U32 R15, RZ, RZ, -0x1 ;  /* 0xffffffffff0f7424 */ /* 0x000fce00078e00ff */
[----:B------:R-:W-:Y:S05]  /*bcd0*/  WARPSYNC.COLLECTIVE R15, `(.L_x_313) ;  /* 0x000000000f0c7348 */ /* 0x000fea0003c00000 */
[----:B------:R-:W-:Y:S02]  /*bce0*/  ELECT P6, UR62, PT ;  /* 0x00000000003e782f */ /* 0x000fe400038c0000 */
[----:B------:R-:W-:Y:S01]  /*bcf0*/  MOV R14, UR62 ;  /* 0x0000003e000e7c02 */ /* 0x000fe20008000f00 */
[----:B------:R-:W-:Y:S10]  /*bd00*/  ENDCOLLECTIVE ;  /* 0x000000000000791b */ /* 0x000ff40003800000 */
.L_x_313:
[----:B------:R-:W-:Y:S05]  /*bd10*/  BSYNC B1 ;  /* 0x0000000000017941 */ /* 0x000fea0003800000 */
.L_x_312:
[----:B------:R-:W-:Y:S05]  /*bd20*/  BRA `(.L_x_314) ;  /* 0xfffffff000507947 */ /* 0x000fea000383ffff */
.L_x_298:
[----:B-1----:R1:W2:Y:S02]  /*bd30*/  SYNCS.PHASECHK.TRANS64.TRYWAIT P0, [R23+URZ+0x10], R14 ;  /* 0x0000100e170075a7 */ /* 0x0022a4000800017f */
[----:B--2---:R-:W-:Y:S05]  /*bd40*/  @!P0 NANOSLEEP.SYNCS 0x989680 ;  /* 0x009896800000895d */ /* 0x004fea0003900000 */
[----:B------:R-:W2:Y:S02]  /*bd50*/  @!P0 SYNCS.PHASECHK.TRANS64 P0, [R23+URZ+0x10], R14 ;  /* 0x0000100e170085a7 */ /* 0x000ea4000800007f */
[----:B--2---:R-:W-:Y:S05]  /*bd60*/  @!P0 BRA `(.L_x_298) ;  /* 0xfffffffc00f08947 */ /* 0x004fea000383ffff */
[----:B------:R-:W-:Y:S05]  /*bd70*/  BRA `(.L_x_315) ;  /* 0xfffffff000887947 */ /* 0x000fea000383ffff */
.L_x_306:
[----:B------:R-:W-:Y:S01]  /*bd80*/  BSSY B0, `(.L_x_316) ;  /* 0x0000006000007945 */ /* 0x000fe20003800000 */
[----:B------:R-:W-:-:S07]  /*bd90*/  IMAD.MOV.U32 R15, RZ, RZ, -0x1 ;  /* 0xffffffffff0f7424 */ /* 0x000fce00078e00ff */
[----:B------:R-:W-:Y:S05]  /*bda0*/  WARPSYNC.COLLECTIVE R15, `(.L_x_317) ;  /* 0x000000000f0c7348 */ /* 0x000fea0003c00000 */
[----:B------:R-:W-:Y:S02]  /*bdb0*/  ELECT P6, UR62, PT ;  /* 0x00000000003e782f */ /* 0x000fe400038c0000 */
[----:B------:R-:W-:Y:S01]  /*bdc0*/  MOV R14, UR62 ;  /* 0x0000003e000e7c02 */ /* 0x000fe20008000f00 */
[----:B------:R-:W-:Y:S10]  /*bdd0*/  ENDCOLLECTIVE ;  /* 0x000000000000791b */ /* 0x000ff40003800000 */
.L_x_317:
[----:B------:R-:W-:Y:S05]  /*bde0*/  BSYNC B0 ;  /* 0x0000000000007941 */ /* 0x000fea0003800000 */
.L_x_316:
[----:B------:R-:W-:Y:S05]  /*bdf0*/  BRA `(.L_x_318) ;  /* 0xfffffffc00187947 */ /* 0x000fea000383ffff */
.L_x_310:
[----:B0-----:R0:W1:Y:S02]  /*be00*/  SYNCS.PHASECHK.TRANS64.TRYWAIT P0, [R7+URZ], R4 ;  /* 0x00000004070075a7 */ /* 0x001064000800017f */
[----:B-1----:R-:W-:Y:S05]  /*be10*/  @!P0 NANOSLEEP.SYNCS 0x989680 ;  /* 0x009896800000895d */ /* 0x002fea0003900000 */
[----:B------:R-:W1:Y:S02]  /*be20*/  @!P0 SYNCS.PHASECHK.TRANS64 P0, [R7+URZ], R4 ;  /* 0x00000004070085a7 */ /* 0x000e64000800007f */
[----:B-1----:R-:W-:Y:S05]  /*be30*/  @!P0 BRA `(.L_x_310) ;  /* 0xfffffffc00f08947 */ /* 0x002fea000383ffff */
[----:B------:R-:W-:Y:S05]  /*be40*/  BRA `(.L_x_319) ;  /* 0xfffffffc00507947 */ /* 0x000fea000383ffff */
.L_x_320:
[----:B------:R-:W-:-:S00]  /*be50*/  BRA `(.L_x_320) ;  /* 0xfffffffc00fc7947 */ /* 0x000fc0000383ffff */
[----:B------:R-:W-:-:S00]  /*be60*/  NOP ;  /* 0x0000000000007918 */ /* 0x000fc00000000000 */
        /* <DEDUP_REMOVED lines=9> */
.L_x_321:


//--------------------- .nv.global.init           --------------------------
	.section	.nv.global.init,"aw",@progbits
.nv.global.init:
	.type		$str$22,@object
	.size		$str$22,($str$23 - $str$22)
$str$22:
        /*0000*/ 	.byte	0x6b, 0x5f, 0x74, 0x69, 0x6c, 0x65, 0x5f, 0x63, 0x6f, 0x75, 0x6e, 0x74, 0x20, 0x3e, 0x3d, 0x20
        /*0010*/ 	.byte	0x31, 0x00
	.type		$str$23,@object
	.size		$str$23,(__unnamed_1 - $str$23)
$str$23:
        /*0012*/ 	.byte	0x2f, 0x74, 0x6d, 0x70, 0x2f, 0x63, 0x75, 0x74, 0x6c, 0x61, 0x73, 0x73, 0x5f, 0x73, 0x77, 0x65
        /*0022*/ 	.byte	0x65, 0x70, 0x5f, 0x73, 0x72, 0x63, 0x2f, 0x69, 0x6e, 0x63, 0x6c, 0x75, 0x64, 0x65, 0x2f, 0x63
        /*0032*/ 	.byte	0x75, 0x74, 0x6c, 0x61, 0x73, 0x73, 0x2f, 0x67, 0x65, 0x6d, 0x6d, 0x2f, 0x63, 0x6f, 0x6c, 0x6c
        /*0042*/ 	.byte	0x65, 0x63, 0x74, 0x69, 0x76, 0x65, 0x2f, 0x73, 0x6d, 0x39, 0x30, 0x5f, 0x6d, 0x6d, 0x61, 0x5f
        /*0052*/ 	.byte	0x74, 0x6d, 0x61, 0x5f, 0x67, 0x6d, 0x6d, 0x61, 0x5f, 0x73, 0x73, 0x5f, 0x77, 0x61, 0x72, 0x70
        /*0062*/ 	.byte	0x73, 0x70, 0x65, 0x63, 0x69, 0x61, 0x6c, 0x69, 0x7a, 0x65, 0x64, 0x2e, 0x68, 0x70, 0x70, 0x00
	.type		__unnamed_1,@object
	.size		__unnamed_1,(.L_0 - __unnamed_1)
__unnamed_1:
        /*0072*/ 	.byte	0x76, 0x6f, 0x69, 0x64, 0x20, 0x63, 0x75, 0x74, 0x6c, 0x61, 0x73, 0x73, 0x3a, 0x3a, 0x67, 0x65
        /* <DEDUP_REMOVED lines=180> */
        /*0bc2*/ 	.byte	0x6e, 0x74, 0x69, 0x74, 0x79, 0x5d, 0x00
.L_0:


//--------------------- .nv.shared._ZN7cutlass13device_kernelINS_4gemm6kernel13GemmUniversalIN4cute5tupleIJiiiiEEENS1_10collective13CollectiveMmaINS1_34MainloopSm90TmaGmmaWarpSpecializedILi2ENS5_IJNS4_1CILi4EEENSA_ILi1EEESC_EEENS1_35KernelTmaWarpSpecializedCooperativeEEENS5_IJNSA_ILi128EEENSA_ILi256EEESG_EEENS_6half_tENS5_IJlSC_lEEESJ_SK_NS4_8TiledMMAINS4_8MMA_AtomIJNS4_4SM904GMMA26MMA_64x256x16_F32F16F16_SSILNSO_5MajorE0ELSQ_0ELNSO_7ScaleInE1ELSR_1EEEEEENS4_6LayoutINS5_IJNSA_ILi2EEESC_SC_EEENS5_IJSC_NSA_ILi0EEESX_EEEEENS5_IJNS4_10UnderscoreES10_S10_EEEEENS4_13SM90_TMA_LOADENS4_14ComposedLayoutINS4_7SwizzleILi3ELi4ELi3EEENS4_18smem_ptr_flag_bitsILi16EEENSU_INS5_IJNSA_ILi8EEENSA_ILi64EEEEEENS5_IJS1A_SC_EEEEEEEvNS4_8identityENS4_23SM90_TMA_LOAD_MULTICASTES1E_vS1F_EENS_8epilogue10collective6detail29Sm90TmaWarpSpecializedAdapterINS1J_15DefaultEpilogueISJ_SK_SK_NS1I_6thread17LinearCombinationISJ_Li1EffLNS1N_9ScaleType4KindE0ELNS_15FloatRoundStyleE2ESJ_EENS1_15EpilogueDefaultEEEEEvvEEEEvNT_6ParamsE --------------------------
	.section	.nv.shared._ZN7cutlass13device_kernelINS_4gemm6kernel13GemmUniversalIN4cute5tupleIJiiiiEEENS1_10collective13CollectiveMmaINS1_34MainloopSm90TmaGmmaWarpSpecializedILi2ENS5_IJNS4_1CILi4EEENSA_ILi1EEESC_EEENS1_35KernelTmaWarpSpecializedCooperativeEEENS5_IJNSA_ILi128EEENSA_ILi256EEESG_EEENS_6half_tENS5_IJlSC_lEEESJ_SK_NS4_8TiledMMAINS4_8MMA_AtomIJNS4_4SM904GMMA26MMA_64x256x16_F32F16F16_SSILNSO_5MajorE0ELSQ_0ELNSO_7ScaleInE1ELSR_1EEEEEENS4_6LayoutINS5_IJNSA_ILi2EEESC_SC_EEENS5_IJSC_NSA_ILi0EEESX_EEEEENS5_IJNS4_10UnderscoreES10_S10_EEEEENS4_13SM90_TMA_LOADENS4_14ComposedLayoutINS4_7SwizzleILi3ELi4ELi3EEENS4_18smem_ptr_flag_bitsILi16EEENSU_INS5_IJNSA_ILi8EEENSA_ILi64EEEEEENS5_IJS1A_SC_EEEEEEEvNS4_8identityENS4_23SM90_TMA_LOAD_MULTICASTES1E_vS1F_EENS_8epilogue10collective6detail29Sm90TmaWarpSpecializedAdapterINS1J_15DefaultEpilogueISJ_SK_SK_NS1I_6thread17LinearCombinationISJ_Li1EffLNS1N_9ScaleType4KindE0ELNS_15FloatRoundStyleE2ESJ_EENS1_15EpilogueDefaultEEEEEvvEEEEvNT_6ParamsE,"aw",@nobits
	.sectionflags	@""
	.align	16
	.zero		1024


//--------------------- .nv.shared.reserved.0     --------------------------
	.section	.nv.shared.reserved.0,"aw",@nobits
	.weak		__nv_reservedSMEM_offset_0_alias
	.size		__nv_reservedSMEM_offset_0_alias, 0, 0
	.other		__nv_reservedSMEM_offset_0_alias,@"STO_CUDA_RESERVED_SHARED STV_DEFAULT"
__nv_reservedSMEM_offset_0_alias:
	.zero		0


//--------------------- .nv.global                --------------------------
	.section	.nv.global,"aw",@nobits
.nv.global:
	.type		_ZN40_INTERNAL_7e2a28ac_4_k_cu_2de01e09_285614cute1_E,@object
	.size		_ZN40_INTERNAL_7e2a28ac_4_k_cu_2de01e09_285614cute1_E,(_ZN40_INTERNAL_7e2a28ac_4_k_cu_2de01e09_285614cuda3std3__45__cpo6cbeginE - _ZN40_INTERNAL_7e2a28ac_4_k_cu_2de01e09_285614cute1_E)
_ZN40_INTERNAL_7e2a28ac_4_k_cu_2de01e09_285614cute1_E:
	.zero		1
	.type		_ZN40_INTERNAL_7e2a28ac_4_k_cu_2de01e09_285614cuda3std3__45__cpo6cbeginE,@object
	.size		_ZN40_INTERNAL_7e2a28ac_4_k_cu_2de01e09_285614cuda3std3__45__cpo6cbeginE,(_ZN40_INTERNAL_7e2a28ac_4_k_cu_2de01e09_285614cuda3std3__48in_placeE - _ZN40_INTERNAL_7e2a28ac_4_k_cu_2de01e09_285614cuda3std3__45__cpo6cbeginE)
_ZN40_INTERNAL_7e2a28ac_4_k_cu_2de01e09_285614cuda3std3__45__cpo6cbeginE:
	.zero		1
	.type		_ZN40_INTERNAL_7e2a28ac_4_k_cu_2de01e09_285614cuda3std3__48in_placeE,@object
	.size		_ZN40_INTERNAL_7e2a28ac_4_k_cu_2de01e09_285614cuda3std3__48in_placeE,(_ZN40_INTERNAL_7e2a28ac_4_k_cu_2de01e09_285614cuda3std6ranges3__45__cpo9iter_moveE - _ZN40_INTERNAL_7e2a28ac_4_k_cu_2de01e09_285614cuda3std3__48in_placeE)
_ZN40_INTERNAL_7e2a28ac_4_k_cu_2de01e09_285614cuda3std3__48in_placeE:
	.zero		1
	.type		_ZN40_INTERNAL_7e2a28ac_4_k_cu_2de01e09_285614cuda3std6ranges3__45__cpo9iter_moveE,@object
	.size		_ZN40_INTERNAL_7e2a28ac_4_k_cu_2de01e09_285614cuda3std6ranges3__45__cpo9iter_moveE,(_ZN40_INTERNAL_7e2a28ac_4_k_cu_2de01e09_285614cuda3std3__45__cpo5beginE - _ZN40_INTERNAL_7e2a28ac_4_k_cu_2de01e09_285614cuda3std6ranges3__45__cpo9iter_moveE)
_ZN40_INTERNAL_7e2a28ac_4_k_cu_2de01e09_285614cuda3std6ranges3__45__cpo9iter_moveE:
	.zero		1
	.type		_ZN40_INTERNAL_7e2a28ac_4_k_cu_2de01e09_285614cuda3std3__45__cpo5beginE,@object
	.size		_ZN40_INTERNAL_7e2a28ac_4_k_cu_2de01e09_285614cuda3std3__45__cpo5beginE,(_ZN40_INTERNAL_7e2a28ac_4_k_cu_2de01e09_285614cuda3std3__442_GLOBAL__N__7e2a28ac_4_k_cu_2de01e09_285616ignoreE - _ZN40_INTERNAL_7e2a28ac_4_k_cu_2de01e09_285614cuda3std3__45__cpo5beginE)
_ZN40_INTERNAL_7e2a28ac_4_k_cu_2de01e09_285614cuda3std3__45__cpo5beginE:
	.zero		1
	.type		_ZN40_INTERNAL_7e2a28ac_4_k_cu_2de01e09_285614cuda3std3__442_GLOBAL__N__7e2a28ac_4_k_cu_2de01e09_285616ignoreE,@object
	.size		_ZN40_INTERNAL_7e2a28ac_4_k_cu_2de01e09_285614cuda3std3__442_GLOBAL__N__7e2a28ac_4_k_cu_2de01e09_285616ignoreE,(_ZN40_INTERNAL_7e2a28ac_4_k_cu_2de01e09_285614cute7productE - _ZN40_INTERNAL_7e2a28ac_4_k_cu_2de01e09_285614cuda3std3__442_GLOBAL__N__7e2a28ac_4_k_cu_2de01e09_285616ignoreE)
_ZN40_INTERNAL_7e2a28ac_4_k_cu_2de01e09_285614cuda3std3__442_GLOBAL__N__7e2a28ac_4_k_cu_2de01e09_285616ignoreE:
	.zero		1
	.type		_ZN40_INTERNAL_7e2a28ac_4_k_cu_2de01e09_285614cute7productE,@object
	.size		_ZN40_INTERNAL_7e2a28ac_4_k_cu_2de01e09_285614cute7productE,(_ZN40_INTERNAL_7e2a28ac_4_k_cu_2de01e09_285614cuda3std3__45__cpo3endE - _ZN40_INTERNAL_7e2a28ac_4_k_cu_2de01e09_285614cute7productE)
_ZN40_INTERNAL_7e2a28ac_4_k_cu_2de01e09_285614cute7productE:
	.zero		1
	.type		_ZN40_INTERNAL_7e2a28ac_4_k_cu_2de01e09_285614cuda3std3__45__cpo3endE,@object
	.size		_ZN40_INTERNAL_7e2a28ac_4_k_cu_2de01e09_285614cuda3std3__45__cpo3endE,(_ZN40_INTERNAL_7e2a28ac_4_k_cu_2de01e09_285614cuda3std3__419piecewise_constructE - _ZN40_INTERNAL_7e2a28ac_4_k_cu_2de01e09_285614cuda3std3__45__cpo3endE)
_ZN40_INTERNAL_7e2a28ac_4_k_cu_2de01e09_285614cuda3std3__45__cpo3endE:
	.zero		1
	.type		_ZN40_INTERNAL_7e2a28ac_4_k_cu_2de01e09_285614cuda3std3__419piecewise_constructE,@object
	.size		_ZN40_INTERNAL_7e2a28ac_4_k_cu_2de01e09_285614cuda3std3__419piecewise_constructE,(_ZN40_INTERNAL_7e2a28ac_4_k_cu_2de01e09_285614cuda3std3__45__cpo4cendE - _ZN40_INTERNAL_7e2a28ac_4_k_cu_2de01e09_285614cuda3std3__419piecewise_constructE)
_ZN40_INTERNAL_7e2a28ac_4_k_cu_2de01e09_285614cuda3std3__419piecewise_constructE:
	.zero		1
	.type		_ZN40_INTERNAL_7e2a28ac_4_k_cu_2de01e09_285614cuda3std3__45__cpo4cendE,@object
	.size		_ZN40_INTERNAL_7e2a28ac_4_k_cu_2de01e09_285614cuda3std3__45__cpo4cendE,(_ZN40_INTERNAL_7e2a28ac_4_k_cu_2de01e09_285614cuda3std6ranges3__45__cpo4swapE - _ZN40_INTERNAL_7e2a28ac_4_k_cu_2de01e09_285614cuda3std3__45__cpo4cendE)
_ZN40_INTERNAL_7e2a28ac_4_k_cu_2de01e09_285614cuda3std3__45__cpo4cendE:
	.zero		1
	.type		_ZN40_INTERNAL_7e2a28ac_4_k_cu_2de01e09_285614cuda3std6ranges3__45__cpo4swapE,@object
	.size		_ZN40_INTERNAL_7e2a28ac_4_k_cu_2de01e09_285614cuda3std6ranges3__45__cpo4swapE,(.L_8 - _ZN40_INTERNAL_7e2a28ac_4_k_cu_2de01e09_285614cuda3std6ranges3__45__cpo4swapE)
_ZN40_INTERNAL_7e2a28ac_4_k_cu_2de01e09_285614cuda3std6ranges3__45__cpo4swapE:
	.zero		1
.L_8:


//--------------------- .nv.constant0._ZN7cutlass13device_kernelINS_4gemm6kernel13GemmUniversalIN4cute5tupleIJiiiiEEENS1_10collective13CollectiveMmaINS1_34MainloopSm90TmaGmmaWarpSpecializedILi2ENS5_IJNS4_1CILi4EEENSA_ILi1EEESC_EEENS1_35KernelTmaWarpSpecializedCooperativeEEENS5_IJNSA_ILi128EEENSA_ILi256EEESG_EEENS_6half_tENS5_IJlSC_lEEESJ_SK_NS4_8TiledMMAINS4_8MMA_AtomIJNS4_4SM904GMMA26MMA_64x256x16_F32F16F16_SSILNSO_5MajorE0ELSQ_0ELNSO_7ScaleInE1ELSR_1EEEEEENS4_6LayoutINS5_IJNSA_ILi2EEESC_SC_EEENS5_IJSC_NSA_ILi0EEESX_EEEEENS5_IJNS4_10UnderscoreES10_S10_EEEEENS4_13SM90_TMA_LOADENS4_14ComposedLayoutINS4_7SwizzleILi3ELi4ELi3EEENS4_18smem_ptr_flag_bitsILi16EEENSU_INS5_IJNSA_ILi8EEENSA_ILi64EEEEEENS5_IJS1A_SC_EEEEEEEvNS4_8identityENS4_23SM90_TMA_LOAD_MULTICASTES1E_vS1F_EENS_8epilogue10collective6detail29Sm90TmaWarpSpecializedAdapterINS1J_15DefaultEpilogueISJ_SK_SK_NS1I_6thread17LinearCombinationISJ_Li1EffLNS1N_9ScaleType4KindE0ELNS_15FloatRoundStyleE2ESJ_EENS1_15EpilogueDefaultEEEEEvvEEEEvNT_6ParamsE --------------------------
	.section	.nv.constant0._ZN7cutlass13device_kernelINS_4gemm6kernel13GemmUniversalIN4cute5tupleIJiiiiEEENS1_10collective13CollectiveMmaINS1_34MainloopSm90TmaGmmaWarpSpecializedILi2ENS5_IJNS4_1CILi4EEENSA_ILi1EEESC_EEENS1_35KernelTmaWarpSpecializedCooperativeEEENS5_IJNSA_ILi128EEENSA_ILi256EEESG_EEENS_6half_tENS5_IJlSC_lEEESJ_SK_NS4_8TiledMMAINS4_8MMA_AtomIJNS4_4SM904GMMA26MMA_64x256x16_F32F16F16_SSILNSO_5MajorE0ELSQ_0ELNSO_7ScaleInE1ELSR_1EEEEEENS4_6LayoutINS5_IJNSA_ILi2EEESC_SC_EEENS5_IJSC_NSA_ILi0EEESX_EEEEENS5_IJNS4_10UnderscoreES10_S10_EEEEENS4_13SM90_TMA_LOADENS4_14ComposedLayoutINS4_7SwizzleILi3ELi4ELi3EEENS4_18smem_ptr_flag_bitsILi16EEENSU_INS5_IJNSA_ILi8EEENSA_ILi64EEEEEENS5_IJS1A_SC_EEEEEEEvNS4_8identityENS4_23SM90_TMA_LOAD_MULTICASTES1E_vS1F_EENS_8epilogue10collective6detail29Sm90TmaWarpSpecializedAdapterINS1J_15DefaultEpilogueISJ_SK_SK_NS1I_6thread17LinearCombinationISJ_Li1EffLNS1N_9ScaleType4KindE0ELNS_15FloatRoundStyleE2ESJ_EENS1_15EpilogueDefaultEEEEEvvEEEEvNT_6ParamsE,"a",@progbits
	.sectionflags	@""
	.align	4
.nv.constant0._ZN7cutlass13device_kernelINS_4gemm6kernel13GemmUniversalIN4cute5tupleIJiiiiEEENS1_10collective13CollectiveMmaINS1_34MainloopSm90TmaGmmaWarpSpecializedILi2ENS5_IJNS4_1CILi4EEENSA_ILi1EEESC_EEENS1_35KernelTmaWarpSpecializedCooperativeEEENS5_IJNSA_ILi128EEENSA_ILi256EEESG_EEENS_6half_tENS5_IJlSC_lEEESJ_SK_NS4_8TiledMMAINS4_8MMA_AtomIJNS4_4SM904GMMA26MMA_64x256x16_F32F16F16_SSILNSO_5MajorE0ELSQ_0ELNSO_7ScaleInE1ELSR_1EEEEEENS4_6LayoutINS5_IJNSA_ILi2EEESC_SC_EEENS5_IJSC_NSA_ILi0EEESX_EEEEENS5_IJNS4_10UnderscoreES10_S10_EEEEENS4_13SM90_TMA_LOADENS4_14ComposedLayoutINS4_7SwizzleILi3ELi4ELi3EEENS4_18smem_ptr_flag_bitsILi16EEENSU_INS5_IJNSA_ILi8EEENSA_ILi64EEEEEENS5_IJS1A_SC_EEEEEEEvNS4_8identityENS4_23SM90_TMA_LOAD_MULTICASTES1E_vS1F_EENS_8epilogue10collective6detail29Sm90TmaWarpSpecializedAdapterINS1J_15DefaultEpilogueISJ_SK_SK_NS1I_6thread17LinearCombinationISJ_Li1EffLNS1N_9ScaleType4KindE0ELNS_15FloatRoundStyleE2ESJ_EENS1_15EpilogueDefaultEEEEEvvEEEEvNT_6ParamsE:
	.zero		1664


//--------------------- SYMBOLS --------------------------

	.type		.nv.reservedSmem.offset0,@object
	.size		.nv.reservedSmem.offset0,0x4
	.type		__assertfail,@function
